//
// Generated by NVIDIA NVVM Compiler
//
// Compiler Build ID: CL-36424714
// Cuda compilation tools, release 13.0, V13.0.88
// Based on NVVM 20.0.0
//

.version 9.0
.target sm_100
.address_size 64

	// .globl	_Z17preprocessing_gpuPhS_
.extern .func  (.param .b32 func_retval0) vprintf
(
	.param .b64 vprintf_param_0,
	.param .b64 vprintf_param_1
)
;
// _ZZ17preprocessing_gpuPhS_E6arr_sh has been demoted
.const .align 4 .b8 iouts[36] = {0, 0, 0, 0, 255, 255, 255, 255, 255, 255, 255, 255, 1, 0, 0, 0, 0, 0, 0, 0, 255, 255, 255, 255, 1, 0, 0, 0, 1};
.const .align 4 .b8 poss[36] = {2, 0, 0, 0, 1, 0, 0, 0, 3, 0, 0, 0, 1, 0, 0, 0, 0, 0, 0, 0, 1, 0, 0, 0, 7, 0, 0, 0, 1, 0, 0, 0, 5};
.global .align 1 .b8 $str[75] = {99, 111, 110, 116, 111, 114, 110, 111, 32, 110, 111, 32, 99, 111, 110, 101, 99, 116, 97, 100, 111, 58, 32, 32, 98, 108, 111, 113, 117, 101, 105, 32, 37, 100, 44, 32, 98, 108, 111, 113, 117, 101, 32, 106, 32, 37, 100, 32, 99, 111, 110, 116, 111, 114, 110, 111, 32, 37, 100, 44, 32, 112, 117, 110, 116, 111, 32, 37, 100, 32, 37, 100, 32, 10};

.visible .entry _Z17preprocessing_gpuPhS_(
	.param .u64 .ptr .align 1 _Z17preprocessing_gpuPhS__param_0,
	.param .u64 .ptr .align 1 _Z17preprocessing_gpuPhS__param_1
)
{
	.reg .pred 	%p<30>;
	.reg .b16 	%rs<16>;
	.reg .b32 	%r<31>;
	.reg .b64 	%rd<13>;
	// demoted variable
	.shared .align 1 .b8 _ZZ17preprocessing_gpuPhS_E6arr_sh[1156];
	ld.param.u64 	%rd5, [_Z17preprocessing_gpuPhS__param_0];
	ld.param.u64 	%rd4, [_Z17preprocessing_gpuPhS__param_1];
	cvta.to.global.u64 	%rd1, %rd5;
	mov.u32 	%r16, %ctaid.x;
	mov.u32 	%r1, %ntid.x;
	mov.u32 	%r2, %tid.x;
	mad.lo.s32 	%r3, %r16, %r1, %r2;
	mov.u32 	%r17, %ctaid.y;
	mov.u32 	%r4, %ntid.y;
	mov.u32 	%r5, %tid.y;
	mad.lo.s32 	%r18, %r17, %r4, %r5;
	mul.lo.s32 	%r6, %r18, 1248;
	add.s32 	%r7, %r6, %r3;
	add.s32 	%r8, %r1, 2;
	mul.lo.s32 	%r20, %r5, %r8;
	add.s32 	%r9, %r20, %r8;
	add.s32 	%r21, %r9, %r2;
	setp.lt.s32 	%p2, %r3, 1231;
	setp.lt.u32 	%p3, %r18, 1027;
	and.pred  	%p1, %p2, %p3;
	add.s32 	%r22, %r20, %r2;
	mov.u32 	%r23, _ZZ17preprocessing_gpuPhS_E6arr_sh;
	add.s32 	%r10, %r23, %r22;
	add.s32 	%r11, %r23, %r21;
	add.s32 	%r12, %r11, %r8;
	not.pred 	%p4, %p1;
	@%p4 bra 	$L__BB0_17;
	cvt.s64.s32 	%rd6, %r7;
	add.s64 	%rd2, %rd1, %rd6;
	ld.global.u8 	%rs1, [%rd2+1249];
	st.shared.u8 	[%r11+1], %rs1;
	setp.ne.s32 	%p5, %r2, 0;
	@%p5 bra 	$L__BB0_3;
	ld.global.u8 	%rs2, [%rd2+1248];
	add.s32 	%r25, %r23, %r9;
	st.shared.u8 	[%r25], %rs2;
$L__BB0_3:
	add.s32 	%r13, %r1, -1;
	setp.ne.s32 	%p6, %r2, %r13;
	@%p6 bra 	$L__BB0_5;
	ld.global.u8 	%rs3, [%rd2+1250];
	st.shared.u8 	[%r11+2], %rs3;
$L__BB0_5:
	setp.ne.s32 	%p7, %r5, 0;
	cvt.u64.u32 	%rd7, %r6;
	cvt.s64.s32 	%rd8, %r3;
	add.s64 	%rd9, %rd8, %rd7;
	add.s64 	%rd3, %rd1, %rd9;
	add.s32 	%r14, %r23, %r2;
	@%p7 bra 	$L__BB0_7;
	ld.global.u8 	%rs4, [%rd3+1];
	st.shared.u8 	[%r14+1], %rs4;
$L__BB0_7:
	add.s32 	%r15, %r4, -1;
	setp.ne.s32 	%p8, %r5, %r15;
	@%p8 bra 	$L__BB0_9;
	ld.global.u8 	%rs5, [%rd2+2497];
	st.shared.u8 	[%r12+1], %rs5;
$L__BB0_9:
	or.b32  	%r27, %r2, %r5;
	setp.ne.s32 	%p9, %r27, 0;
	@%p9 bra 	$L__BB0_11;
	ld.global.u8 	%rs6, [%rd2];
	st.shared.u8 	[%r10], %rs6;
$L__BB0_11:
	setp.ne.s32 	%p10, %r5, %r15;
	setp.ne.s32 	%p11, %r2, 0;
	or.pred  	%p12, %p11, %p10;
	@%p12 bra 	$L__BB0_13;
	ld.global.u8 	%rs7, [%rd2+2496];
	add.s32 	%r28, %r9, %r8;
	add.s32 	%r30, %r23, %r28;
	st.shared.u8 	[%r30], %rs7;
$L__BB0_13:
	setp.ne.s32 	%p13, %r5, %r15;
	setp.ne.s32 	%p14, %r2, %r13;
	or.pred  	%p15, %p14, %p13;
	@%p15 bra 	$L__BB0_15;
	ld.global.u8 	%rs8, [%rd2+2498];
	st.shared.u8 	[%r12+2], %rs8;
$L__BB0_15:
	setp.ne.s32 	%p16, %r5, 0;
	setp.ne.s32 	%p17, %r2, %r13;
	or.pred  	%p18, %p16, %p17;
	@%p18 bra 	$L__BB0_17;
	ld.global.u8 	%rs9, [%rd3+2];
	st.shared.u8 	[%r14+2], %rs9;
$L__BB0_17:
	bar.sync 	0;
	@%p4 bra 	$L__BB0_19;
	ld.shared.u8 	%rs10, [%r11];
	setp.eq.s16 	%p20, %rs10, 0;
	ld.shared.u8 	%rs11, [%r12+1];
	setp.eq.s16 	%p21, %rs11, 0;
	ld.shared.u8 	%rs12, [%r11+2];
	setp.eq.s16 	%p22, %rs12, 0;
	ld.shared.u8 	%rs13, [%r10+1];
	setp.eq.s16 	%p23, %rs13, 0;
	ld.shared.u8 	%rs14, [%r11+1];
	setp.ne.s16 	%p24, %rs14, 0;
	or.pred  	%p25, %p20, %p21;
	or.pred  	%p26, %p25, %p22;
	or.pred  	%p27, %p26, %p23;
	and.pred  	%p29, %p24, %p27;
	selp.u16 	%rs15, 1, 0, %p29;
	cvt.s64.s32 	%rd10, %r7;
	cvta.to.global.u64 	%rd11, %rd4;
	add.s64 	%rd12, %rd11, %rd10;
	st.global.u8 	[%rd12+1249], %rs15;
$L__BB0_19:
	ret;

}
	// .globl	_Z17parallel_trackingPhS_PiP7VecContP7IndContS4_S0_
.visible .entry _Z17parallel_trackingPhS_PiP7VecContP7IndContS4_S0_(
	.param .u64 .ptr .align 1 _Z17parallel_trackingPhS_PiP7VecContP7IndContS4_S0__param_0,
	.param .u64 .ptr .align 1 _Z17parallel_trackingPhS_PiP7VecContP7IndContS4_S0__param_1,
	.param .u64 .ptr .align 1 _Z17parallel_trackingPhS_PiP7VecContP7IndContS4_S0__param_2,
	.param .u64 .ptr .align 1 _Z17parallel_trackingPhS_PiP7VecContP7IndContS4_S0__param_3,
	.param .u64 .ptr .align 1 _Z17parallel_trackingPhS_PiP7VecContP7IndContS4_S0__param_4,
	.param .u64 .ptr .align 1 _Z17parallel_trackingPhS_PiP7VecContP7IndContS4_S0__param_5,
	.param .u64 .ptr .align 1 _Z17parallel_trackingPhS_PiP7VecContP7IndContS4_S0__param_6
)
{
	.reg .pred 	%p<245>;
	.reg .b16 	%rs<39>;
	.reg .b32 	%r<838>;
	.reg .b64 	%rd<339>;

	ld.param.u64 	%rd34, [_Z17parallel_trackingPhS_PiP7VecContP7IndContS4_S0__param_0];
	ld.param.u64 	%rd30, [_Z17parallel_trackingPhS_PiP7VecContP7IndContS4_S0__param_2];
	ld.param.u64 	%rd35, [_Z17parallel_trackingPhS_PiP7VecContP7IndContS4_S0__param_3];
	cvta.to.global.u64 	%rd1, %rd35;
	cvta.to.global.u64 	%rd2, %rd34;
	mov.u32 	%r399, %ctaid.x;
	mov.u32 	%r400, %ctaid.y;
	mov.u32 	%r401, %nctaid.x;
	mov.u32 	%r402, %nctaid.y;
	div.u32 	%r403, 1248, %r401;
	cvt.u16.u32 	%rs16, %r402;
	div.u16 	%rs17, 1056, %rs16;
	cvt.u32.u16 	%r404, %rs17;
	setp.eq.s32 	%p6, %r399, 0;
	mul.lo.s32 	%r405, %r403, %r399;
	selp.b32 	%r1, 1, %r405, %p6;
	setp.eq.s32 	%p7, %r400, 0;
	mul.lo.s32 	%r406, %r400, %r404;
	selp.b32 	%r2, 1, %r406, %p7;
	add.s32 	%r407, %r401, -1;
	setp.eq.s32 	%p8, %r399, %r407;
	add.s32 	%r408, %r405, %r403;
	add.s32 	%r409, %r408, -1;
	selp.b32 	%r3, 1231, %r409, %p8;
	add.s32 	%r410, %r402, -1;
	setp.eq.s32 	%p9, %r400, %r410;
	add.s32 	%r411, %r406, %r404;
	add.s32 	%r412, %r411, -1;
	selp.b32 	%r4, 1027, %r412, %p9;
	mad.lo.s32 	%r5, %r401, %r400, %r399;
	mul.lo.s32 	%r413, %r405, %r404;
	shl.b32 	%r414, %r413, 1;
	mad.lo.s32 	%r415, %r406, 2496, %r414;
	add.s32 	%r825, %r415, -1;
	setp.gt.s32 	%p10, %r2, %r4;
	@%p10 bra 	$L__BB1_140;
	cvta.to.global.u64 	%rd36, %rd30;
	mad.lo.s32 	%r826, %r5, 500, -1;
	mul.wide.u32 	%rd37, %r5, 4;
	add.s64 	%rd3, %rd36, %rd37;
	mov.u64 	%rd60, iouts;
	mov.u32 	%r598, %r2;
$L__BB1_2:
	setp.gt.s32 	%p11, %r1, %r3;
	@%p11 bra 	$L__BB1_139;
	mov.u32 	%r601, %r1;
$L__BB1_4:
	mov.u32 	%r15, %r601;
	ld.param.u64 	%rd327, [_Z17parallel_trackingPhS_PiP7VecContP7IndContS4_S0__param_1];
	mad.lo.s32 	%r20, %r598, 1248, %r15;
	cvt.u64.u32 	%rd38, %r20;
	cvta.to.global.u64 	%rd39, %rd327;
	add.s64 	%rd40, %rd39, %rd38;
	ld.global.u8 	%rs18, [%rd40];
	setp.eq.s16 	%p12, %rs18, 0;
	@%p12 bra 	$L__BB1_138;
	add.s32 	%r419, %r20, -1248;
	cvt.s64.s32 	%rd41, %r419;
	add.s64 	%rd4, %rd2, %rd41;
	ld.global.u8 	%rs19, [%rd4];
	setp.eq.s16 	%p13, %rs19, 0;
	mov.b32 	%r610, -1;
	mov.b32 	%r609, 0;
	@%p13 bra 	$L__BB1_8;
	mov.b32 	%r610, -1;
	mov.b32 	%r606, 0;
	mov.u32 	%r609, %r606;
$L__BB1_7:
	mul.wide.s32 	%rd42, %r609, 12;
	mov.u64 	%rd43, iouts;
	add.s64 	%rd44, %rd43, %rd42;
	sub.s32 	%r422, 1, %r610;
	mul.wide.s32 	%rd45, %r422, 4;
	add.s64 	%rd46, %rd44, %rd45;
	ld.const.u32 	%r423, [%rd46+12];
	sub.s32 	%r424, 1, %r609;
	mul.wide.s32 	%rd47, %r424, 12;
	add.s64 	%rd48, %rd43, %rd47;
	add.s64 	%rd49, %rd48, %rd45;
	ld.const.u32 	%r425, [%rd49];
	mul.wide.s32 	%rd50, %r423, 12;
	add.s64 	%rd51, %rd43, %rd50;
	sub.s32 	%r426, 1, %r425;
	mul.wide.s32 	%rd52, %r426, 4;
	add.s64 	%rd53, %rd51, %rd52;
	ld.const.u32 	%r609, [%rd53+12];
	sub.s32 	%r427, 1, %r423;
	mul.wide.s32 	%rd54, %r427, 12;
	add.s64 	%rd55, %rd43, %rd54;
	add.s64 	%rd56, %rd55, %rd52;
	ld.const.u32 	%r610, [%rd56];
	add.s32 	%r428, %r609, %r15;
	add.s32 	%r429, %r610, %r598;
	mad.lo.s32 	%r430, %r429, 1248, %r428;
	cvt.s64.s32 	%rd57, %r430;
	add.s64 	%rd58, %rd2, %rd57;
	ld.global.u8 	%rs20, [%rd58];
	setp.ne.s16 	%p14, %rs20, 0;
	selp.u32 	%r431, 1, 0, %p14;
	add.s32 	%r606, %r606, %r431;
	setp.lt.u32 	%p15, %r606, 5;
	and.pred  	%p16, %p14, %p15;
	@%p16 bra 	$L__BB1_7;
$L__BB1_8:
	mov.b32 	%r611, 0;
$L__BB1_9:
	mul.wide.s32 	%rd59, %r609, 12;
	add.s64 	%rd61, %rd60, %rd59;
	sub.s32 	%r433, 1, %r610;
	mul.wide.s32 	%rd62, %r433, 4;
	add.s64 	%rd63, %rd61, %rd62;
	ld.const.u32 	%r618, [%rd63+12];
	sub.s32 	%r434, 1, %r609;
	mul.wide.s32 	%rd64, %r434, 12;
	add.s64 	%rd65, %rd60, %rd64;
	add.s64 	%rd66, %rd65, %rd62;
	ld.const.u32 	%r617, [%rd66];
	add.s32 	%r36, %r618, %r15;
	add.s32 	%r37, %r617, %r598;
	mad.lo.s32 	%r435, %r37, 1248, %r36;
	cvt.s64.s32 	%rd67, %r435;
	add.s64 	%rd68, %rd2, %rd67;
	ld.global.u8 	%rs23, [%rd68];
	setp.eq.s16 	%p17, %rs23, 0;
	selp.b32 	%r829, %r829, %r37, %p17;
	selp.b32 	%r830, %r830, %r36, %p17;
	selp.b32 	%r609, %r618, %r609, %p17;
	selp.b32 	%r610, %r617, %r610, %p17;
	selp.u32 	%r436, 1, 0, %p17;
	add.s32 	%r611, %r611, %r436;
	setp.lt.u32 	%p18, %r611, 9;
	and.pred  	%p19, %p17, %p18;
	@%p19 bra 	$L__BB1_9;
	setp.eq.s16 	%p20, %rs23, 0;
	mov.b32 	%r619, 2;
	@%p20 bra 	$L__BB1_137;
	mov.b32 	%r620, 1;
	mov.b32 	%r616, 0;
	mov.u32 	%r619, %r831;
$L__BB1_12:
	mul.wide.s32 	%rd69, %r618, 12;
	mov.u64 	%rd70, iouts;
	add.s64 	%rd71, %rd70, %rd69;
	mul.wide.s32 	%rd72, %r617, 4;
	add.s64 	%rd73, %rd71, %rd72;
	ld.const.u32 	%r440, [%rd73+16];
	sub.s32 	%r441, 1, %r617;
	mul.wide.s32 	%rd74, %r441, 4;
	add.s64 	%rd75, %rd71, %rd74;
	ld.const.u32 	%r442, [%rd75+12];
	mov.u64 	%rd76, poss;
	add.s64 	%rd77, %rd76, %rd69;
	add.s64 	%rd78, %rd77, %rd72;
	ld.const.u32 	%r443, [%rd78+16];
	add.s32 	%r622, %r440, %r15;
	add.s32 	%r621, %r442, %r598;
	mad.lo.s32 	%r445, %r621, 1248, %r622;
	cvt.s64.s32 	%rd79, %r445;
	add.s64 	%rd80, %rd2, %rd79;
	ld.global.u8 	%rs26, [%rd80];
	setp.eq.s16 	%p21, %rs26, 0;
	setp.gt.s32 	%p22, %r443, 1;
	selp.b32 	%r446, %r443, 1, %p21;
	mul.lo.s32 	%r620, %r446, %r620;
	selp.b32 	%r447, %r443, %r619, %p22;
	selp.b32 	%r619, %r447, %r619, %p21;
	selp.b32 	%r618, %r440, %r618, %p21;
	selp.b32 	%r617, %r442, %r617, %p21;
	selp.u32 	%r448, 1, 0, %p21;
	add.s32 	%r616, %r616, %r448;
	setp.lt.u32 	%p23, %r616, 9;
	and.pred  	%p24, %p21, %p23;
	@%p24 bra 	$L__BB1_12;
	setp.eq.s16 	%p25, %rs26, 0;
	@%p25 bra 	$L__BB1_137;
	add.s64 	%rd5, %rd2, %rd38;
	ld.global.u8 	%rs3, [%rd5];
	setp.eq.s16 	%p26, %rs3, 1;
	@%p26 bra 	$L__BB1_16;
	cvt.u32.u16 	%r449, %rs3;
	rem.s32 	%r450, %r449, %r619;
	setp.eq.s32 	%p27, %r450, 0;
	@%p27 bra 	$L__BB1_90;
$L__BB1_16:
	ld.param.u64 	%rd329, [_Z17parallel_trackingPhS_PiP7VecContP7IndContS4_S0__param_4];
	cvt.u16.u32 	%rs33, %r620;
	mul.lo.s16 	%rs34, %rs3, %rs33;
	st.global.u8 	[%rd5], %rs34;
	add.s32 	%r507, %r826, 1;
	add.s32 	%r640, %r825, 1;
	ld.global.u32 	%r508, [%rd3];
	add.s32 	%r509, %r508, 1;
	st.global.u32 	[%rd3], %r509;
	mul.wide.u32 	%rd180, %r640, 28;
	add.s64 	%rd6, %rd1, %rd180;
	st.global.u32 	[%rd6], %r15;
	st.global.u32 	[%rd6+4], %r598;
	st.global.u32 	[%rd6+16], %r36;
	st.global.u32 	[%rd6+20], %r37;
	st.global.u32 	[%rd6+8], %r622;
	st.global.u32 	[%rd6+12], %r621;
	cvta.to.global.u64 	%rd181, %rd329;
	mul.wide.u32 	%rd182, %r507, 12;
	add.s64 	%rd7, %rd181, %rd182;
	st.global.u32 	[%rd7], %r640;
	st.global.u32 	[%rd7+4], %r640;
	mov.b32 	%r510, 0;
	st.global.u32 	[%rd7+8], %r510;
	setp.lt.s32 	%p110, %r622, %r1;
	setp.gt.s32 	%p111, %r622, %r3;
	or.pred  	%p112, %p110, %p111;
	setp.lt.s32 	%p113, %r621, %r2;
	setp.gt.s32 	%p114, %r621, %r4;
	or.pred  	%p115, %p113, %p114;
	or.pred  	%p116, %p112, %p115;
	@%p116 bra 	$L__BB1_30;
	mov.b32 	%r626, 0;
	mov.u32 	%r623, %r598;
	mov.u32 	%r624, %r15;
	mov.u32 	%r60, %r640;
$L__BB1_18:
	mov.u32 	%r57, %r622;
	mov.u32 	%r56, %r621;
	setp.eq.s32 	%p117, %r626, 0;
	@%p117 bra 	$L__BB1_21;
	setp.eq.s32 	%p118, %r626, 2;
	@%p118 bra 	$L__BB1_20;
	bra.uni 	$L__BB1_41;
$L__BB1_20:
	mov.u32 	%r640, %r60;
	bra.uni 	$L__BB1_31;
$L__BB1_21:
	add.s32 	%r62, %r60, 1;
	mul.wide.u32 	%rd183, %r60, 28;
	add.s64 	%rd184, %rd1, %rd183;
	st.global.u32 	[%rd184+28], %r57;
	st.global.u32 	[%rd184+32], %r56;
	st.global.u32 	[%rd184+44], %r624;
	st.global.u32 	[%rd184+48], %r623;
	st.global.u32 	[%rd184+24], %r62;
	sub.s32 	%r635, %r624, %r57;
	sub.s32 	%r636, %r623, %r56;
	mad.lo.s32 	%r513, %r56, 1248, %r57;
	cvt.s64.s32 	%rd185, %r513;
	add.s64 	%rd186, %rd2, %rd185;
	ld.global.u8 	%r638, [%rd186];
	mov.b32 	%r637, 0;
	mov.u32 	%r631, %r57;
	mov.u32 	%r632, %r56;
$L__BB1_22:
	mul.wide.s32 	%rd187, %r635, 12;
	add.s64 	%rd189, %rd70, %rd187;
	mul.wide.s32 	%rd190, %r636, 4;
	add.s64 	%rd191, %rd189, %rd190;
	ld.const.u32 	%r72, [%rd191+16];
	sub.s32 	%r514, 1, %r636;
	mul.wide.s32 	%rd192, %r514, 4;
	add.s64 	%rd193, %rd189, %rd192;
	ld.const.u32 	%r73, [%rd193+12];
	add.s64 	%rd195, %rd76, %rd187;
	add.s64 	%rd196, %rd195, %rd190;
	add.s64 	%rd8, %rd196, 12;
	add.s32 	%r622, %r72, %r57;
	add.s32 	%r621, %r73, %r56;
	mad.lo.s32 	%r515, %r621, 1248, %r622;
	cvt.s64.s32 	%rd197, %r515;
	add.s64 	%rd198, %rd2, %rd197;
	ld.global.u8 	%rs4, [%rd198];
	setp.ne.s16 	%p119, %rs4, 0;
	@%p119 bra 	$L__BB1_24;
	ld.const.u32 	%r516, [%rd8+4];
	mul.lo.s32 	%r638, %r516, %r638;
	add.s32 	%r637, %r637, 1;
	mov.u32 	%r621, %r632;
	mov.u32 	%r622, %r631;
	mov.u32 	%r635, %r72;
	mov.u32 	%r636, %r73;
$L__BB1_24:
	setp.eq.s16 	%p120, %rs4, 0;
	setp.lt.s32 	%p121, %r637, 9;
	and.pred  	%p122, %p120, %p121;
	mov.u32 	%r631, %r622;
	mov.u32 	%r632, %r621;
	@%p122 bra 	$L__BB1_22;
	mul.wide.u32 	%rd199, %r60, 28;
	add.s64 	%rd9, %rd1, %rd199;
	setp.lt.s32 	%p123, %r622, %r1;
	setp.gt.s32 	%p124, %r622, %r3;
	or.pred  	%p125, %p123, %p124;
	setp.lt.s32 	%p126, %r621, %r2;
	setp.gt.s32 	%p127, %r621, %r4;
	or.pred  	%p128, %p126, %p127;
	or.pred  	%p130, %p125, %p128;
	not.pred 	%p131, %p130;
	@%p131 bra 	$L__BB1_27;
	st.global.u32 	[%rd9+36], %r622;
	st.global.u32 	[%rd9+40], %r621;
	st.global.u32 	[%rd7+4], %r62;
	mov.b32 	%r626, 2;
	bra.uni 	$L__BB1_28;
$L__BB1_27:
	st.global.u32 	[%rd9+36], %r622;
	st.global.u32 	[%rd9+40], %r621;
	mov.b32 	%r626, 0;
$L__BB1_28:
	mad.lo.s32 	%r519, %r56, 1248, %r57;
	cvt.s64.s32 	%rd200, %r519;
	add.s64 	%rd201, %rd2, %rd200;
	st.global.u8 	[%rd201], %r638;
	setp.ne.s32 	%p132, %r622, %r15;
	setp.ne.s32 	%p133, %r621, %r598;
	or.pred  	%p134, %p132, %p133;
	setp.ne.s32 	%p135, %r57, %r830;
	or.pred  	%p136, %p134, %p135;
	setp.ne.s32 	%p137, %r56, %r829;
	or.pred  	%p138, %p136, %p137;
	mov.u32 	%r623, %r56;
	mov.u32 	%r624, %r57;
	mov.u32 	%r60, %r62;
	@%p138 bra 	$L__BB1_18;
	mov.b32 	%r626, 1;
	st.global.u32 	[%rd7+8], %r626;
	st.global.u32 	[%rd7+4], %r62;
	st.global.u32 	[%rd9+52], %r640;
	st.global.u32 	[%rd9+36], %r15;
	st.global.u32 	[%rd9+40], %r598;
	mul.wide.u32 	%rd202, %r640, 28;
	add.s64 	%rd203, %rd1, %rd202;
	st.global.u32 	[%rd203+16], %r830;
	st.global.u32 	[%rd203+20], %r829;
	bra.uni 	$L__BB1_18;
$L__BB1_30:
	mov.b32 	%r521, 0;
	st.global.u32 	[%rd6+24], %r521;
$L__BB1_31:
	setp.lt.s32 	%p139, %r830, %r1;
	setp.gt.s32 	%p140, %r830, %r3;
	or.pred  	%p141, %p139, %p140;
	setp.lt.s32 	%p142, %r829, %r2;
	setp.gt.s32 	%p143, %r829, %r4;
	or.pred  	%p144, %p142, %p143;
	or.pred  	%p146, %p141, %p144;
	@%p146 bra 	$L__BB1_141;
	ld.global.u32 	%r825, [%rd7];
	mov.u32 	%r643, %r830;
	mov.u32 	%r644, %r829;
	mov.u32 	%r645, %r15;
	mov.u32 	%r646, %r598;
$L__BB1_33:
	mov.u32 	%r92, %r646;
	mov.u32 	%r91, %r645;
	mov.u32 	%r646, %r644;
	mov.u32 	%r645, %r643;
	mov.u32 	%r87, %r825;
	add.s32 	%r825, %r640, 1;
	mul.wide.u32 	%rd204, %r640, 28;
	add.s64 	%rd10, %rd1, %rd204;
	st.global.u32 	[%rd10+28], %r645;
	st.global.u32 	[%rd10+32], %r646;
	st.global.u32 	[%rd10+36], %r91;
	st.global.u32 	[%rd10+40], %r92;
	st.global.u32 	[%rd10+52], %r87;
	sub.s32 	%r655, %r91, %r645;
	sub.s32 	%r656, %r92, %r646;
	mad.lo.s32 	%r523, %r646, 1248, %r645;
	cvt.s64.s32 	%rd205, %r523;
	add.s64 	%rd206, %rd2, %rd205;
	ld.global.u8 	%r658, [%rd206];
	mov.b32 	%r657, 0;
	mov.u32 	%r651, %r645;
	mov.u32 	%r652, %r646;
$L__BB1_34:
	mul.wide.s32 	%rd207, %r655, 12;
	add.s64 	%rd209, %rd70, %rd207;
	sub.s32 	%r524, 1, %r656;
	mul.wide.s32 	%rd210, %r524, 4;
	add.s64 	%rd211, %rd209, %rd210;
	ld.const.u32 	%r103, [%rd211+12];
	sub.s32 	%r525, 1, %r655;
	cvt.s64.s32 	%rd11, %r525;
	mul.wide.s32 	%rd212, %r525, 12;
	add.s64 	%rd213, %rd70, %rd212;
	add.s64 	%rd214, %rd213, %rd210;
	ld.const.u32 	%r104, [%rd214];
	add.s32 	%r643, %r103, %r645;
	add.s32 	%r644, %r104, %r646;
	mad.lo.s32 	%r526, %r644, 1248, %r643;
	cvt.s64.s32 	%rd215, %r526;
	add.s64 	%rd216, %rd2, %rd215;
	ld.global.u8 	%rs5, [%rd216];
	setp.ne.s16 	%p147, %rs5, 0;
	@%p147 bra 	$L__BB1_36;
	mul.wide.s32 	%rd217, %r656, 12;
	mov.u64 	%rd218, poss;
	add.s64 	%rd219, %rd218, %rd217;
	shl.b64 	%rd220, %rd11, 2;
	add.s64 	%rd221, %rd219, %rd220;
	ld.const.u32 	%r527, [%rd221+12];
	mul.lo.s32 	%r658, %r527, %r658;
	add.s32 	%r657, %r657, 1;
	mov.u32 	%r644, %r652;
	mov.u32 	%r643, %r651;
	mov.u32 	%r655, %r103;
	mov.u32 	%r656, %r104;
$L__BB1_36:
	setp.eq.s16 	%p148, %rs5, 0;
	setp.lt.s32 	%p149, %r657, 9;
	and.pred  	%p150, %p148, %p149;
	mov.u32 	%r651, %r643;
	mov.u32 	%r652, %r644;
	@%p150 bra 	$L__BB1_34;
	setp.ge.s32 	%p151, %r643, %r1;
	setp.le.s32 	%p152, %r643, %r3;
	and.pred  	%p153, %p151, %p152;
	setp.ge.s32 	%p154, %r644, %r2;
	setp.le.s32 	%p155, %r644, %r4;
	and.pred  	%p156, %p154, %p155;
	and.pred  	%p1, %p153, %p156;
	@%p1 bra 	$L__BB1_39;
	st.global.u32 	[%rd10+44], %r643;
	st.global.u32 	[%rd10+48], %r644;
	bra.uni 	$L__BB1_40;
$L__BB1_39:
	st.global.u32 	[%rd10+44], %r643;
	st.global.u32 	[%rd10+48], %r644;
$L__BB1_40:
	st.global.u32 	[%rd7], %r825;
	st.global.u8 	[%rd206], %r658;
	mov.u32 	%r640, %r825;
	@%p1 bra 	$L__BB1_33;
	bra.uni 	$L__BB1_42;
$L__BB1_41:
	mov.u32 	%r825, %r60;
$L__BB1_42:
	add.s32 	%r660, %r826, 1;
	ld.global.u32 	%r530, [%rd7+8];
	setp.ne.s32 	%p158, %r530, 1;
	@%p158 bra 	$L__BB1_44;
	ld.param.u64 	%rd336, [_Z17parallel_trackingPhS_PiP7VecContP7IndContS4_S0__param_6];
	ld.param.u64 	%rd332, [_Z17parallel_trackingPhS_PiP7VecContP7IndContS4_S0__param_5];
	cvta.to.global.u64 	%rd226, %rd336;
	atom.global.add.u32 	%r531, [%rd226], 1;
	cvta.to.global.u64 	%rd227, %rd332;
	mul.wide.s32 	%rd228, %r531, 12;
	add.s64 	%rd229, %rd227, %rd228;
	ld.global.u32 	%r532, [%rd7];
	ld.global.u32 	%r533, [%rd7+4];
	ld.global.u32 	%r534, [%rd7+8];
	st.global.u32 	[%rd229+12], %r532;
	st.global.u32 	[%rd229+16], %r533;
	st.global.u32 	[%rd229+20], %r534;
	ld.global.u32 	%r535, [%rd3];
	add.s32 	%r536, %r535, -1;
	st.global.u32 	[%rd3], %r536;
	mov.u32 	%r660, %r826;
$L__BB1_44:
	mov.u32 	%r826, %r660;
$L__BB1_45:
	sub.s32 	%r678, %r830, %r15;
	sub.s32 	%r679, %r829, %r598;
	mov.b32 	%r681, 0;
	mov.u32 	%r666, %r681;
	mov.u32 	%r667, %r830;
	mov.u32 	%r668, %r829;
$L__BB1_46:
	setp.ne.s32 	%p159, %r678, 0;
	setp.ne.s32 	%p160, %r679, 0;
	and.pred  	%p161, %p160, %p159;
	@%p161 bra 	$L__BB1_48;
	mul.wide.s32 	%rd243, %r678, 12;
	mov.u64 	%rd244, iouts;
	add.s64 	%rd245, %rd244, %rd243;
	sub.s32 	%r540, 1, %r679;
	mul.wide.s32 	%rd246, %r540, 4;
	add.s64 	%rd247, %rd245, %rd246;
	ld.const.u32 	%r130, [%rd247+12];
	sub.s32 	%r541, 1, %r678;
	mul.wide.s32 	%rd248, %r541, 12;
	add.s64 	%rd249, %rd244, %rd248;
	add.s64 	%rd250, %rd249, %rd246;
	ld.const.u32 	%r679, [%rd250];
	add.s32 	%r542, %r130, %r15;
	add.s32 	%r543, %r679, %r598;
	mad.lo.s32 	%r544, %r543, 1248, %r542;
	cvt.s64.s32 	%rd251, %r544;
	add.s64 	%rd252, %rd2, %rd251;
	ld.global.u8 	%rs35, [%rd252];
	setp.eq.s16 	%p162, %rs35, 0;
	selp.b32 	%r668, %r668, %r543, %p162;
	selp.b32 	%r667, %r667, %r542, %p162;
	mul.wide.s32 	%rd253, %r130, 12;
	add.s64 	%rd254, %rd244, %rd253;
	sub.s32 	%r545, 1, %r679;
	mul.wide.s32 	%rd255, %r545, 4;
	add.s64 	%rd256, %rd254, %rd255;
	ld.const.u32 	%r691, [%rd256+12];
	sub.s32 	%r546, 1, %r130;
	mul.wide.s32 	%rd257, %r546, 12;
	add.s64 	%rd258, %rd244, %rd257;
	add.s64 	%rd259, %rd258, %rd255;
	ld.const.u32 	%r692, [%rd259];
	mul.wide.s32 	%rd260, %r679, 12;
	mov.u64 	%rd261, poss;
	add.s64 	%rd262, %rd261, %rd260;
	mul.wide.s32 	%rd263, %r546, 4;
	add.s64 	%rd264, %rd262, %rd263;
	ld.const.u32 	%r699, [%rd264+12];
	mov.u32 	%r678, %r130;
	bra.uni 	$L__BB1_49;
$L__BB1_48:
	mul.wide.s32 	%rd230, %r678, 12;
	mov.u64 	%rd231, iouts;
	add.s64 	%rd232, %rd231, %rd230;
	sub.s32 	%r538, 1, %r679;
	mul.wide.s32 	%rd233, %r538, 4;
	add.s64 	%rd234, %rd232, %rd233;
	ld.const.u32 	%r691, [%rd234+12];
	sub.s32 	%r539, 1, %r678;
	mul.wide.s32 	%rd235, %r539, 12;
	add.s64 	%rd236, %rd231, %rd235;
	add.s64 	%rd237, %rd236, %rd233;
	ld.const.u32 	%r692, [%rd237];
	mul.wide.s32 	%rd238, %r679, 12;
	mov.u64 	%rd239, poss;
	add.s64 	%rd240, %rd239, %rd238;
	mul.wide.s32 	%rd241, %r539, 4;
	add.s64 	%rd242, %rd240, %rd241;
	ld.const.u32 	%r699, [%rd242+12];
$L__BB1_49:
	add.s32 	%r548, %r691, %r15;
	add.s32 	%r549, %r692, %r598;
	mad.lo.s32 	%r550, %r549, 1248, %r548;
	cvt.s64.s32 	%rd265, %r550;
	add.s64 	%rd266, %rd2, %rd265;
	ld.global.u8 	%rs6, [%rd266];
	setp.eq.s16 	%p163, %rs6, 0;
	selp.b32 	%r668, %r668, %r549, %p163;
	selp.b32 	%r667, %r667, %r548, %p163;
	setp.eq.s32 	%p164, %r691, 0;
	setp.eq.s32 	%p165, %r692, -1;
	and.pred  	%p166, %p164, %p165;
	mov.b32 	%r684, 1;
	mov.u32 	%r682, %r684;
	@%p166 bra 	$L__BB1_51;
	setp.eq.s16 	%p167, %rs6, 0;
	setp.ne.s16 	%p168, %rs6, 0;
	selp.b32 	%r678, %r691, %r678, %p168;
	selp.b32 	%r679, %r692, %r679, %p168;
	selp.u32 	%r551, 1, 0, %p168;
	add.s32 	%r681, %r681, %r551;
	selp.u32 	%r682, 1, 0, %p167;
	mov.u32 	%r684, %r666;
$L__BB1_51:
	setp.eq.s32 	%p169, %r682, 0;
	setp.lt.s32 	%p170, %r681, 9;
	and.pred  	%p171, %p169, %p170;
	mov.u32 	%r666, %r684;
	@%p171 bra 	$L__BB1_46;
	setp.ne.s32 	%p172, %r684, 0;
	setp.eq.s32 	%p173, %r682, 0;
	or.pred  	%p174, %p172, %p173;
	mov.u32 	%r831, %r699;
	@%p174 bra 	$L__BB1_59;
	mov.b32 	%r696, 0;
	mov.u32 	%r684, %r696;
	mov.u32 	%r831, %r699;
$L__BB1_54:
	mov.u32 	%r163, %r829;
	mov.u32 	%r162, %r830;
	mul.wide.s32 	%rd267, %r691, 12;
	mov.u64 	%rd268, iouts;
	add.s64 	%rd269, %rd268, %rd267;
	sub.s32 	%r553, 1, %r692;
	mul.wide.s32 	%rd270, %r553, 4;
	add.s64 	%rd271, %rd269, %rd270;
	ld.const.u32 	%r166, [%rd271+12];
	sub.s32 	%r554, 1, %r691;
	mul.wide.s32 	%rd272, %r554, 12;
	add.s64 	%rd273, %rd268, %rd272;
	add.s64 	%rd274, %rd273, %rd270;
	ld.const.u32 	%r167, [%rd274];
	mul.wide.s32 	%rd275, %r692, 12;
	mov.u64 	%rd276, poss;
	add.s64 	%rd277, %rd276, %rd275;
	mul.wide.s32 	%rd278, %r554, 4;
	add.s64 	%rd279, %rd277, %rd278;
	ld.const.u32 	%r555, [%rd279+12];
	add.s32 	%r830, %r166, %r15;
	add.s32 	%r829, %r167, %r598;
	mad.lo.s32 	%r557, %r829, 1248, %r830;
	cvt.s64.s32 	%rd280, %r557;
	add.s64 	%rd281, %rd2, %rd280;
	ld.global.u8 	%rs7, [%rd281];
	setp.eq.s16 	%p175, %rs7, 0;
	setp.gt.s32 	%p176, %r555, 1;
	selp.b32 	%r558, %r555, 1, %p175;
	mul.lo.s32 	%r699, %r558, %r699;
	selp.b32 	%r559, %r555, %r831, %p176;
	selp.b32 	%r831, %r559, %r831, %p175;
	setp.ne.s32 	%p177, %r166, 0;
	setp.ne.s32 	%p178, %r167, -1;
	or.pred  	%p179, %p177, %p178;
	@%p179 bra 	$L__BB1_56;
	add.s32 	%r829, %r598, -1;
	ld.global.u8 	%rs36, [%rd4];
	setp.eq.s16 	%p184, %rs36, 0;
	selp.b32 	%r684, 1, 2, %p184;
	mov.pred 	%p243, 0;
	mov.u32 	%r830, %r15;
	bra.uni 	$L__BB1_58;
$L__BB1_56:
	setp.ne.s16 	%p181, %rs7, 0;
	mov.pred 	%p243, 0;
	@%p181 bra 	$L__BB1_58;
	add.s32 	%r696, %r696, 1;
	mov.pred 	%p243, -1;
	mov.u32 	%r691, %r166;
	mov.u32 	%r692, %r167;
	mov.u32 	%r829, %r163;
	mov.u32 	%r830, %r162;
$L__BB1_58:
	setp.lt.s32 	%p185, %r696, 9;
	and.pred  	%p186, %p243, %p185;
	@%p186 bra 	$L__BB1_54;
$L__BB1_59:
	setp.eq.s32 	%p187, %r684, 1;
	mov.b32 	%r743, 1;
	@%p187 bra 	$L__BB1_89;
	mad.lo.s32 	%r561, %r598, 1248, %r15;
	cvt.u64.u32 	%rd282, %r561;
	add.s64 	%rd12, %rd2, %rd282;
	ld.global.u8 	%rs8, [%rd12];
	cvt.u32.u16 	%r562, %rs8;
	and.b32  	%r563, %r562, 255;
	rem.s32 	%r564, %r563, %r831;
	setp.eq.s32 	%p188, %r564, 0;
	mov.u32 	%r743, %r684;
	@%p188 bra 	$L__BB1_89;
	ld.param.u64 	%rd330, [_Z17parallel_trackingPhS_PiP7VecContP7IndContS4_S0__param_4];
	cvt.u16.u32 	%rs37, %r699;
	mul.lo.s16 	%rs38, %rs8, %rs37;
	st.global.u8 	[%rd12], %rs38;
	add.s32 	%r721, %r825, 1;
	add.s32 	%r565, %r826, 1;
	ld.global.u32 	%r566, [%rd3];
	add.s32 	%r567, %r566, 1;
	st.global.u32 	[%rd3], %r567;
	mul.wide.u32 	%rd283, %r825, 28;
	add.s64 	%rd13, %rd1, %rd283;
	st.global.u32 	[%rd13+28], %r15;
	st.global.u32 	[%rd13+32], %r598;
	st.global.u32 	[%rd13+44], %r830;
	st.global.u32 	[%rd13+48], %r829;
	st.global.u32 	[%rd13+36], %r667;
	st.global.u32 	[%rd13+40], %r668;
	cvta.to.global.u64 	%rd284, %rd330;
	mul.wide.u32 	%rd285, %r565, 12;
	add.s64 	%rd14, %rd284, %rd285;
	st.global.u32 	[%rd14], %r721;
	st.global.u32 	[%rd14+4], %r721;
	mov.b32 	%r568, 0;
	st.global.u32 	[%rd14+8], %r568;
	setp.lt.s32 	%p189, %r667, %r1;
	setp.gt.s32 	%p190, %r667, %r3;
	or.pred  	%p191, %p189, %p190;
	setp.lt.s32 	%p192, %r668, %r2;
	setp.gt.s32 	%p193, %r668, %r4;
	or.pred  	%p194, %p192, %p193;
	or.pred  	%p196, %p191, %p194;
	@%p196 bra 	$L__BB1_75;
	mov.b32 	%r707, 0;
	mov.u32 	%r704, %r598;
	mov.u32 	%r705, %r15;
	mov.u32 	%r825, %r721;
$L__BB1_63:
	mov.u32 	%r188, %r667;
	mov.u32 	%r187, %r668;
	setp.eq.s32 	%p197, %r707, 0;
	@%p197 bra 	$L__BB1_66;
	setp.eq.s32 	%p198, %r707, 2;
	@%p198 bra 	$L__BB1_65;
	bra.uni 	$L__BB1_86;
$L__BB1_65:
	mov.u32 	%r721, %r825;
	bra.uni 	$L__BB1_76;
$L__BB1_66:
	add.s32 	%r193, %r825, 1;
	mul.wide.u32 	%rd286, %r825, 28;
	add.s64 	%rd15, %rd1, %rd286;
	st.global.u32 	[%rd15+28], %r188;
	st.global.u32 	[%rd15+32], %r187;
	st.global.u32 	[%rd15+44], %r705;
	st.global.u32 	[%rd15+48], %r704;
	st.global.u32 	[%rd15+24], %r193;
	sub.s32 	%r716, %r705, %r188;
	sub.s32 	%r717, %r704, %r187;
	mad.lo.s32 	%r571, %r187, 1248, %r188;
	cvt.s64.s32 	%rd287, %r571;
	add.s64 	%rd16, %rd2, %rd287;
	ld.global.u8 	%r719, [%rd16];
	mov.b32 	%r718, 0;
	mov.u32 	%r712, %r188;
	mov.u32 	%r713, %r187;
$L__BB1_67:
	mul.wide.s32 	%rd288, %r716, 12;
	mov.u64 	%rd289, iouts;
	add.s64 	%rd290, %rd289, %rd288;
	mul.wide.s32 	%rd291, %r717, 4;
	add.s64 	%rd292, %rd290, %rd291;
	ld.const.u32 	%r203, [%rd292+16];
	sub.s32 	%r572, 1, %r717;
	mul.wide.s32 	%rd293, %r572, 4;
	add.s64 	%rd294, %rd290, %rd293;
	ld.const.u32 	%r204, [%rd294+12];
	mov.u64 	%rd295, poss;
	add.s64 	%rd296, %rd295, %rd288;
	add.s64 	%rd297, %rd296, %rd291;
	add.s64 	%rd17, %rd297, 12;
	add.s32 	%r667, %r203, %r188;
	add.s32 	%r668, %r204, %r187;
	mad.lo.s32 	%r573, %r668, 1248, %r667;
	cvt.s64.s32 	%rd298, %r573;
	add.s64 	%rd299, %rd2, %rd298;
	ld.global.u8 	%rs9, [%rd299];
	setp.ne.s16 	%p199, %rs9, 0;
	@%p199 bra 	$L__BB1_69;
	ld.const.u32 	%r574, [%rd17+4];
	mul.lo.s32 	%r719, %r574, %r719;
	add.s32 	%r718, %r718, 1;
	mov.u32 	%r668, %r713;
	mov.u32 	%r667, %r712;
	mov.u32 	%r716, %r203;
	mov.u32 	%r717, %r204;
$L__BB1_69:
	setp.eq.s16 	%p200, %rs9, 0;
	setp.lt.s32 	%p201, %r718, 9;
	and.pred  	%p202, %p200, %p201;
	mov.u32 	%r712, %r667;
	mov.u32 	%r713, %r668;
	@%p202 bra 	$L__BB1_67;
	setp.lt.s32 	%p203, %r667, %r1;
	setp.gt.s32 	%p204, %r667, %r3;
	or.pred  	%p205, %p203, %p204;
	setp.lt.s32 	%p206, %r668, %r2;
	setp.gt.s32 	%p207, %r668, %r4;
	or.pred  	%p208, %p206, %p207;
	or.pred  	%p210, %p205, %p208;
	not.pred 	%p211, %p210;
	@%p211 bra 	$L__BB1_72;
	st.global.u32 	[%rd15+36], %r667;
	st.global.u32 	[%rd15+40], %r668;
	st.global.u32 	[%rd14+4], %r193;
	mov.b32 	%r707, 2;
	bra.uni 	$L__BB1_73;
$L__BB1_72:
	st.global.u32 	[%rd15+36], %r667;
	st.global.u32 	[%rd15+40], %r668;
	mov.b32 	%r707, 0;
$L__BB1_73:
	st.global.u8 	[%rd16], %r719;
	setp.ne.s32 	%p212, %r667, %r15;
	setp.ne.s32 	%p213, %r668, %r598;
	or.pred  	%p214, %p212, %p213;
	setp.ne.s32 	%p215, %r188, %r830;
	or.pred  	%p216, %p214, %p215;
	setp.ne.s32 	%p217, %r187, %r829;
	or.pred  	%p218, %p216, %p217;
	mov.u32 	%r704, %r187;
	mov.u32 	%r705, %r188;
	mov.u32 	%r825, %r193;
	@%p218 bra 	$L__BB1_63;
	mov.b32 	%r707, 1;
	st.global.u32 	[%rd14+8], %r707;
	st.global.u32 	[%rd14+4], %r193;
	st.global.u32 	[%rd15+52], %r721;
	st.global.u32 	[%rd15+36], %r15;
	st.global.u32 	[%rd15+40], %r598;
	st.global.u32 	[%rd13+44], %r830;
	st.global.u32 	[%rd13+48], %r829;
	bra.uni 	$L__BB1_63;
$L__BB1_75:
	mov.b32 	%r578, 0;
	st.global.u32 	[%rd13+52], %r578;
$L__BB1_76:
	setp.lt.s32 	%p219, %r830, %r1;
	setp.gt.s32 	%p220, %r830, %r3;
	or.pred  	%p221, %p219, %p220;
	setp.lt.s32 	%p222, %r829, %r2;
	setp.gt.s32 	%p223, %r829, %r4;
	or.pred  	%p224, %p222, %p223;
	or.pred  	%p226, %p221, %p224;
	@%p226 bra 	$L__BB1_142;
	ld.global.u32 	%r825, [%rd14];
	mov.u32 	%r724, %r830;
	mov.u32 	%r725, %r829;
	mov.u32 	%r726, %r15;
	mov.u32 	%r727, %r598;
$L__BB1_78:
	mov.u32 	%r223, %r727;
	mov.u32 	%r222, %r726;
	mov.u32 	%r727, %r725;
	mov.u32 	%r726, %r724;
	mov.u32 	%r218, %r825;
	add.s32 	%r825, %r721, 1;
	mul.wide.u32 	%rd300, %r721, 28;
	add.s64 	%rd18, %rd1, %rd300;
	st.global.u32 	[%rd18+28], %r726;
	st.global.u32 	[%rd18+32], %r727;
	st.global.u32 	[%rd18+36], %r222;
	st.global.u32 	[%rd18+40], %r223;
	st.global.u32 	[%rd18+52], %r218;
	sub.s32 	%r736, %r222, %r726;
	sub.s32 	%r737, %r223, %r727;
	mad.lo.s32 	%r580, %r727, 1248, %r726;
	cvt.s64.s32 	%rd301, %r580;
	add.s64 	%rd19, %rd2, %rd301;
	ld.global.u8 	%r739, [%rd19];
	mov.b32 	%r738, 0;
	mov.u32 	%r732, %r726;
	mov.u32 	%r733, %r727;
$L__BB1_79:
	mul.wide.s32 	%rd302, %r736, 12;
	mov.u64 	%rd303, iouts;
	add.s64 	%rd304, %rd303, %rd302;
	sub.s32 	%r581, 1, %r737;
	mul.wide.s32 	%rd305, %r581, 4;
	add.s64 	%rd306, %rd304, %rd305;
	ld.const.u32 	%r234, [%rd306+12];
	sub.s32 	%r582, 1, %r736;
	cvt.s64.s32 	%rd20, %r582;
	mul.wide.s32 	%rd307, %r582, 12;
	add.s64 	%rd308, %rd303, %rd307;
	add.s64 	%rd309, %rd308, %rd305;
	ld.const.u32 	%r235, [%rd309];
	add.s32 	%r724, %r234, %r726;
	add.s32 	%r725, %r235, %r727;
	mad.lo.s32 	%r583, %r725, 1248, %r724;
	cvt.s64.s32 	%rd310, %r583;
	add.s64 	%rd311, %rd2, %rd310;
	ld.global.u8 	%rs10, [%rd311];
	setp.ne.s16 	%p227, %rs10, 0;
	@%p227 bra 	$L__BB1_81;
	mul.wide.s32 	%rd312, %r737, 12;
	mov.u64 	%rd313, poss;
	add.s64 	%rd314, %rd313, %rd312;
	shl.b64 	%rd315, %rd20, 2;
	add.s64 	%rd316, %rd314, %rd315;
	ld.const.u32 	%r584, [%rd316+12];
	mul.lo.s32 	%r739, %r584, %r739;
	add.s32 	%r738, %r738, 1;
	mov.u32 	%r725, %r733;
	mov.u32 	%r724, %r732;
	mov.u32 	%r736, %r234;
	mov.u32 	%r737, %r235;
$L__BB1_81:
	setp.eq.s16 	%p228, %rs10, 0;
	setp.lt.s32 	%p229, %r738, 9;
	and.pred  	%p230, %p228, %p229;
	mov.u32 	%r732, %r724;
	mov.u32 	%r733, %r725;
	@%p230 bra 	$L__BB1_79;
	setp.ge.s32 	%p231, %r724, %r1;
	setp.le.s32 	%p232, %r724, %r3;
	and.pred  	%p233, %p231, %p232;
	setp.ge.s32 	%p234, %r725, %r2;
	setp.le.s32 	%p235, %r725, %r4;
	and.pred  	%p236, %p234, %p235;
	and.pred  	%p3, %p233, %p236;
	@%p3 bra 	$L__BB1_84;
	st.global.u32 	[%rd18+44], %r724;
	st.global.u32 	[%rd18+48], %r725;
	bra.uni 	$L__BB1_85;
$L__BB1_84:
	st.global.u32 	[%rd18+44], %r724;
	st.global.u32 	[%rd18+48], %r725;
$L__BB1_85:
	st.global.u32 	[%rd14], %r825;
	st.global.u8 	[%rd19], %r739;
	mov.u32 	%r721, %r825;
	@%p3 bra 	$L__BB1_78;
$L__BB1_86:
	add.s32 	%r741, %r826, 1;
	ld.global.u32 	%r585, [%rd14+8];
	setp.ne.s32 	%p238, %r585, 1;
	@%p238 bra 	$L__BB1_88;
	ld.param.u64 	%rd337, [_Z17parallel_trackingPhS_PiP7VecContP7IndContS4_S0__param_6];
	ld.param.u64 	%rd333, [_Z17parallel_trackingPhS_PiP7VecContP7IndContS4_S0__param_5];
	cvta.to.global.u64 	%rd317, %rd337;
	atom.global.add.u32 	%r586, [%rd317], 1;
	cvta.to.global.u64 	%rd318, %rd333;
	mul.wide.s32 	%rd319, %r586, 12;
	add.s64 	%rd320, %rd318, %rd319;
	ld.global.u32 	%r587, [%rd14];
	ld.global.u32 	%r588, [%rd14+4];
	ld.global.u32 	%r589, [%rd14+8];
	st.global.u32 	[%rd320+12], %r587;
	st.global.u32 	[%rd320+16], %r588;
	st.global.u32 	[%rd320+20], %r589;
	ld.global.u32 	%r590, [%rd3];
	add.s32 	%r591, %r590, -1;
	st.global.u32 	[%rd3], %r591;
	mov.u32 	%r741, %r826;
$L__BB1_88:
	setp.eq.s32 	%p239, %r684, 2;
	selp.b32 	%r743, 0, %r684, %p239;
	mov.u32 	%r826, %r741;
$L__BB1_89:
	setp.eq.s32 	%p240, %r743, 0;
	@%p240 bra 	$L__BB1_45;
	bra.uni 	$L__BB1_138;
$L__BB1_90:
	setp.eq.s16 	%p28, %rs3, 0;
	mov.u32 	%r829, %r37;
	mov.u32 	%r830, %r36;
	mov.u32 	%r831, %r619;
	@%p28 bra 	$L__BB1_138;
	mov.u32 	%r830, %r36;
	mov.u32 	%r829, %r37;
$L__BB1_92:
	mov.u32 	%r253, %r826;
	sub.s32 	%r763, %r830, %r15;
	sub.s32 	%r762, %r829, %r598;
	mov.b32 	%r765, 0;
	mov.u32 	%r750, %r765;
	mov.u32 	%r751, %r830;
	mov.u32 	%r752, %r829;
$L__BB1_93:
	setp.ne.s32 	%p29, %r762, 0;
	setp.ne.s32 	%p30, %r763, 0;
	and.pred  	%p31, %p30, %p29;
	@%p31 bra 	$L__BB1_95;
	mul.wide.s32 	%rd95, %r763, 12;
	mov.u64 	%rd96, iouts;
	add.s64 	%rd97, %rd96, %rd95;
	sub.s32 	%r454, 1, %r762;
	mul.wide.s32 	%rd98, %r454, 4;
	add.s64 	%rd99, %rd97, %rd98;
	ld.const.u32 	%r265, [%rd99+12];
	sub.s32 	%r455, 1, %r763;
	mul.wide.s32 	%rd100, %r455, 12;
	add.s64 	%rd101, %rd96, %rd100;
	add.s64 	%rd102, %rd101, %rd98;
	ld.const.u32 	%r762, [%rd102];
	add.s32 	%r456, %r265, %r15;
	add.s32 	%r457, %r762, %r598;
	mad.lo.s32 	%r458, %r457, 1248, %r456;
	cvt.s64.s32 	%rd103, %r458;
	add.s64 	%rd104, %rd2, %rd103;
	ld.global.u8 	%rs29, [%rd104];
	setp.eq.s16 	%p32, %rs29, 0;
	selp.b32 	%r752, %r752, %r457, %p32;
	selp.b32 	%r751, %r751, %r456, %p32;
	mul.wide.s32 	%rd105, %r265, 12;
	add.s64 	%rd106, %rd96, %rd105;
	sub.s32 	%r459, 1, %r762;
	mul.wide.s32 	%rd107, %r459, 4;
	add.s64 	%rd108, %rd106, %rd107;
	ld.const.u32 	%r776, [%rd108+12];
	sub.s32 	%r460, 1, %r265;
	mul.wide.s32 	%rd109, %r460, 12;
	add.s64 	%rd110, %rd96, %rd109;
	add.s64 	%rd111, %rd110, %rd107;
	ld.const.u32 	%r775, [%rd111];
	mul.wide.s32 	%rd112, %r762, 12;
	mov.u64 	%rd113, poss;
	add.s64 	%rd114, %rd113, %rd112;
	mul.wide.s32 	%rd115, %r460, 4;
	add.s64 	%rd116, %rd114, %rd115;
	ld.const.u32 	%r783, [%rd116+12];
	mov.u32 	%r763, %r265;
	bra.uni 	$L__BB1_96;
$L__BB1_95:
	mul.wide.s32 	%rd82, %r763, 12;
	mov.u64 	%rd83, iouts;
	add.s64 	%rd84, %rd83, %rd82;
	sub.s32 	%r452, 1, %r762;
	mul.wide.s32 	%rd85, %r452, 4;
	add.s64 	%rd86, %rd84, %rd85;
	ld.const.u32 	%r776, [%rd86+12];
	sub.s32 	%r453, 1, %r763;
	mul.wide.s32 	%rd87, %r453, 12;
	add.s64 	%rd88, %rd83, %rd87;
	add.s64 	%rd89, %rd88, %rd85;
	ld.const.u32 	%r775, [%rd89];
	mul.wide.s32 	%rd90, %r762, 12;
	mov.u64 	%rd91, poss;
	add.s64 	%rd92, %rd91, %rd90;
	mul.wide.s32 	%rd93, %r453, 4;
	add.s64 	%rd94, %rd92, %rd93;
	ld.const.u32 	%r783, [%rd94+12];
$L__BB1_96:
	add.s32 	%r462, %r776, %r15;
	add.s32 	%r463, %r775, %r598;
	mad.lo.s32 	%r464, %r463, 1248, %r462;
	cvt.s64.s32 	%rd117, %r464;
	add.s64 	%rd118, %rd2, %rd117;
	ld.global.u8 	%rs11, [%rd118];
	setp.eq.s16 	%p33, %rs11, 0;
	selp.b32 	%r752, %r752, %r463, %p33;
	selp.b32 	%r751, %r751, %r462, %p33;
	setp.eq.s32 	%p34, %r776, 0;
	setp.eq.s32 	%p35, %r775, -1;
	and.pred  	%p36, %p35, %p34;
	mov.b32 	%r768, 1;
	mov.u32 	%r766, %r768;
	@%p36 bra 	$L__BB1_98;
	setp.eq.s16 	%p37, %rs11, 0;
	setp.ne.s16 	%p38, %rs11, 0;
	selp.b32 	%r762, %r775, %r762, %p38;
	selp.b32 	%r763, %r776, %r763, %p38;
	selp.u32 	%r465, 1, 0, %p38;
	add.s32 	%r765, %r765, %r465;
	selp.u32 	%r766, 1, 0, %p37;
	mov.u32 	%r768, %r750;
$L__BB1_98:
	setp.eq.s32 	%p39, %r766, 0;
	setp.lt.s32 	%p40, %r765, 9;
	and.pred  	%p41, %p39, %p40;
	mov.u32 	%r750, %r768;
	@%p41 bra 	$L__BB1_93;
	setp.ne.s32 	%p42, %r768, 0;
	setp.eq.s32 	%p43, %r766, 0;
	or.pred  	%p44, %p42, %p43;
	mov.u32 	%r831, %r783;
	@%p44 bra 	$L__BB1_106;
	mov.b32 	%r780, 0;
	mov.u32 	%r768, %r780;
	mov.u32 	%r831, %r783;
$L__BB1_101:
	mov.u32 	%r298, %r829;
	mov.u32 	%r297, %r830;
	mul.wide.s32 	%rd119, %r776, 12;
	mov.u64 	%rd120, iouts;
	add.s64 	%rd121, %rd120, %rd119;
	sub.s32 	%r467, 1, %r775;
	mul.wide.s32 	%rd122, %r467, 4;
	add.s64 	%rd123, %rd121, %rd122;
	ld.const.u32 	%r301, [%rd123+12];
	sub.s32 	%r468, 1, %r776;
	mul.wide.s32 	%rd124, %r468, 12;
	add.s64 	%rd125, %rd120, %rd124;
	add.s64 	%rd126, %rd125, %rd122;
	ld.const.u32 	%r302, [%rd126];
	mul.wide.s32 	%rd127, %r775, 12;
	mov.u64 	%rd128, poss;
	add.s64 	%rd129, %rd128, %rd127;
	mul.wide.s32 	%rd130, %r468, 4;
	add.s64 	%rd131, %rd129, %rd130;
	ld.const.u32 	%r469, [%rd131+12];
	add.s32 	%r830, %r301, %r15;
	add.s32 	%r829, %r302, %r598;
	mad.lo.s32 	%r471, %r829, 1248, %r830;
	cvt.s64.s32 	%rd132, %r471;
	add.s64 	%rd133, %rd2, %rd132;
	ld.global.u8 	%rs12, [%rd133];
	setp.eq.s16 	%p45, %rs12, 0;
	setp.gt.s32 	%p46, %r469, 1;
	selp.b32 	%r472, %r469, 1, %p45;
	mul.lo.s32 	%r783, %r472, %r783;
	selp.b32 	%r473, %r469, %r831, %p46;
	selp.b32 	%r831, %r473, %r831, %p45;
	setp.ne.s32 	%p47, %r301, 0;
	setp.ne.s32 	%p48, %r302, -1;
	or.pred  	%p49, %p47, %p48;
	@%p49 bra 	$L__BB1_103;
	add.s32 	%r829, %r598, -1;
	ld.global.u8 	%rs30, [%rd4];
	setp.eq.s16 	%p54, %rs30, 0;
	selp.b32 	%r768, 1, 2, %p54;
	mov.pred 	%p244, 0;
	mov.u32 	%r830, %r15;
	bra.uni 	$L__BB1_105;
$L__BB1_103:
	setp.ne.s16 	%p51, %rs12, 0;
	mov.pred 	%p244, 0;
	@%p51 bra 	$L__BB1_105;
	add.s32 	%r780, %r780, 1;
	mov.pred 	%p244, -1;
	mov.u32 	%r775, %r302;
	mov.u32 	%r776, %r301;
	mov.u32 	%r829, %r298;
	mov.u32 	%r830, %r297;
$L__BB1_105:
	setp.lt.s32 	%p55, %r780, 9;
	and.pred  	%p56, %p244, %p55;
	@%p56 bra 	$L__BB1_101;
$L__BB1_106:
	setp.eq.s32 	%p57, %r768, 1;
	mov.u32 	%r826, %r253;
	@%p57 bra 	$L__BB1_136;
	cvt.u64.u32 	%rd134, %r20;
	add.s64 	%rd21, %rd2, %rd134;
	ld.global.u8 	%rs13, [%rd21];
	cvt.u32.u16 	%r475, %rs13;
	and.b32  	%r476, %r475, 255;
	rem.s32 	%r477, %r476, %r831;
	setp.eq.s32 	%p58, %r477, 0;
	mov.u32 	%r826, %r253;
	@%p58 bra 	$L__BB1_136;
	ld.param.u64 	%rd328, [_Z17parallel_trackingPhS_PiP7VecContP7IndContS4_S0__param_4];
	cvt.u16.u32 	%rs31, %r783;
	mul.lo.s16 	%rs32, %rs13, %rs31;
	st.global.u8 	[%rd21], %rs32;
	add.s32 	%r805, %r825, 1;
	add.s32 	%r478, %r253, 1;
	ld.global.u32 	%r479, [%rd3];
	add.s32 	%r480, %r479, 1;
	st.global.u32 	[%rd3], %r480;
	mul.wide.u32 	%rd135, %r805, 28;
	add.s64 	%rd22, %rd1, %rd135;
	st.global.u32 	[%rd22], %r15;
	st.global.u32 	[%rd22+4], %r598;
	st.global.u32 	[%rd22+16], %r830;
	st.global.u32 	[%rd22+20], %r829;
	st.global.u32 	[%rd22+8], %r751;
	st.global.u32 	[%rd22+12], %r752;
	cvta.to.global.u64 	%rd136, %rd328;
	mul.wide.u32 	%rd137, %r478, 12;
	add.s64 	%rd23, %rd136, %rd137;
	st.global.u32 	[%rd23], %r805;
	st.global.u32 	[%rd23+4], %r805;
	mov.b32 	%r481, 0;
	st.global.u32 	[%rd23+8], %r481;
	setp.lt.s32 	%p59, %r751, %r1;
	setp.gt.s32 	%p60, %r751, %r3;
	or.pred  	%p61, %p59, %p60;
	setp.lt.s32 	%p62, %r752, %r2;
	setp.gt.s32 	%p63, %r752, %r4;
	or.pred  	%p64, %p62, %p63;
	or.pred  	%p66, %p61, %p64;
	@%p66 bra 	$L__BB1_122;
	mov.b32 	%r789, 0;
	mov.u32 	%r326, %r805;
	mov.u32 	%r790, %r15;
	mov.u32 	%r791, %r598;
$L__BB1_110:
	mov.u32 	%r325, %r752;
	mov.u32 	%r324, %r751;
	setp.eq.s32 	%p67, %r789, 0;
	@%p67 bra 	$L__BB1_113;
	setp.eq.s32 	%p68, %r789, 2;
	@%p68 bra 	$L__BB1_112;
	bra.uni 	$L__BB1_133;
$L__BB1_112:
	mov.u32 	%r805, %r326;
	bra.uni 	$L__BB1_123;
$L__BB1_113:
	add.s32 	%r328, %r326, 1;
	mul.wide.u32 	%rd138, %r326, 28;
	add.s64 	%rd24, %rd1, %rd138;
	st.global.u32 	[%rd24+28], %r324;
	st.global.u32 	[%rd24+32], %r325;
	st.global.u32 	[%rd24+44], %r790;
	st.global.u32 	[%rd24+48], %r791;
	st.global.u32 	[%rd24+24], %r328;
	sub.s32 	%r800, %r790, %r324;
	sub.s32 	%r801, %r791, %r325;
	mad.lo.s32 	%r484, %r325, 1248, %r324;
	cvt.s64.s32 	%rd139, %r484;
	add.s64 	%rd140, %rd2, %rd139;
	ld.global.u8 	%r803, [%rd140];
	mov.b32 	%r802, 0;
	mov.u32 	%r796, %r325;
	mov.u32 	%r797, %r324;
$L__BB1_114:
	mul.wide.s32 	%rd141, %r800, 12;
	mov.u64 	%rd142, iouts;
	add.s64 	%rd143, %rd142, %rd141;
	mul.wide.s32 	%rd144, %r801, 4;
	add.s64 	%rd145, %rd143, %rd144;
	ld.const.u32 	%r338, [%rd145+16];
	sub.s32 	%r485, 1, %r801;
	mul.wide.s32 	%rd146, %r485, 4;
	add.s64 	%rd147, %rd143, %rd146;
	ld.const.u32 	%r339, [%rd147+12];
	mov.u64 	%rd148, poss;
	add.s64 	%rd149, %rd148, %rd141;
	add.s64 	%rd150, %rd149, %rd144;
	add.s64 	%rd25, %rd150, 12;
	add.s32 	%r751, %r338, %r324;
	add.s32 	%r752, %r339, %r325;
	mad.lo.s32 	%r486, %r752, 1248, %r751;
	cvt.s64.s32 	%rd151, %r486;
	add.s64 	%rd152, %rd2, %rd151;
	ld.global.u8 	%rs14, [%rd152];
	setp.ne.s16 	%p69, %rs14, 0;
	@%p69 bra 	$L__BB1_116;
	ld.const.u32 	%r487, [%rd25+4];
	mul.lo.s32 	%r803, %r487, %r803;
	add.s32 	%r802, %r802, 1;
	mov.u32 	%r751, %r797;
	mov.u32 	%r752, %r796;
	mov.u32 	%r800, %r338;
	mov.u32 	%r801, %r339;
$L__BB1_116:
	setp.eq.s16 	%p70, %rs14, 0;
	setp.lt.s32 	%p71, %r802, 9;
	and.pred  	%p72, %p70, %p71;
	mov.u32 	%r796, %r752;
	mov.u32 	%r797, %r751;
	@%p72 bra 	$L__BB1_114;
	setp.lt.s32 	%p73, %r751, %r1;
	setp.gt.s32 	%p74, %r751, %r3;
	or.pred  	%p75, %p73, %p74;
	setp.lt.s32 	%p76, %r752, %r2;
	setp.gt.s32 	%p77, %r752, %r4;
	or.pred  	%p78, %p76, %p77;
	or.pred  	%p80, %p75, %p78;
	not.pred 	%p81, %p80;
	@%p81 bra 	$L__BB1_119;
	st.global.u32 	[%rd24+36], %r751;
	st.global.u32 	[%rd24+40], %r752;
	st.global.u32 	[%rd23+4], %r328;
	mov.b32 	%r789, 2;
	bra.uni 	$L__BB1_120;
$L__BB1_119:
	st.global.u32 	[%rd24+36], %r751;
	st.global.u32 	[%rd24+40], %r752;
	mov.b32 	%r789, 0;
$L__BB1_120:
	mad.lo.s32 	%r490, %r325, 1248, %r324;
	cvt.s64.s32 	%rd153, %r490;
	add.s64 	%rd154, %rd2, %rd153;
	st.global.u8 	[%rd154], %r803;
	setp.ne.s32 	%p82, %r751, %r15;
	setp.ne.s32 	%p83, %r752, %r598;
	or.pred  	%p84, %p82, %p83;
	setp.ne.s32 	%p85, %r324, %r830;
	or.pred  	%p86, %p84, %p85;
	setp.ne.s32 	%p87, %r325, %r829;
	or.pred  	%p88, %p86, %p87;
	mov.u32 	%r326, %r328;
	mov.u32 	%r790, %r324;
	mov.u32 	%r791, %r325;
	@%p88 bra 	$L__BB1_110;
	mov.b32 	%r789, 1;
	st.global.u32 	[%rd23+8], %r789;
	st.global.u32 	[%rd23+4], %r328;
	st.global.u32 	[%rd24+52], %r805;
	st.global.u32 	[%rd24+36], %r15;
	st.global.u32 	[%rd24+40], %r598;
	mul.wide.u32 	%rd155, %r805, 28;
	add.s64 	%rd156, %rd1, %rd155;
	st.global.u32 	[%rd156+16], %r830;
	st.global.u32 	[%rd156+20], %r829;
	bra.uni 	$L__BB1_110;
$L__BB1_122:
	mov.b32 	%r492, 0;
	st.global.u32 	[%rd22+24], %r492;
$L__BB1_123:
	setp.lt.s32 	%p89, %r830, %r1;
	setp.gt.s32 	%p90, %r830, %r3;
	or.pred  	%p91, %p89, %p90;
	setp.lt.s32 	%p92, %r829, %r2;
	setp.gt.s32 	%p93, %r829, %r4;
	or.pred  	%p94, %p92, %p93;
	or.pred  	%p96, %p91, %p94;
	@%p96 bra 	$L__BB1_143;
	ld.global.u32 	%r825, [%rd23];
	mov.u32 	%r808, %r829;
	mov.u32 	%r809, %r830;
	mov.u32 	%r810, %r598;
	mov.u32 	%r811, %r15;
$L__BB1_125:
	mov.u32 	%r356, %r811;
	mov.u32 	%r355, %r810;
	mov.u32 	%r811, %r809;
	mov.u32 	%r810, %r808;
	mov.u32 	%r353, %r825;
	add.s32 	%r825, %r805, 1;
	mul.wide.u32 	%rd157, %r805, 28;
	add.s64 	%rd26, %rd1, %rd157;
	st.global.u32 	[%rd26+28], %r811;
	st.global.u32 	[%rd26+32], %r810;
	st.global.u32 	[%rd26+36], %r356;
	st.global.u32 	[%rd26+40], %r355;
	st.global.u32 	[%rd26+52], %r353;
	sub.s32 	%r820, %r356, %r811;
	sub.s32 	%r821, %r355, %r810;
	mad.lo.s32 	%r494, %r810, 1248, %r811;
	cvt.s64.s32 	%rd158, %r494;
	add.s64 	%rd27, %rd2, %rd158;
	ld.global.u8 	%r823, [%rd27];
	mov.b32 	%r822, 0;
	mov.u32 	%r816, %r810;
	mov.u32 	%r817, %r811;
$L__BB1_126:
	mul.wide.s32 	%rd159, %r820, 12;
	mov.u64 	%rd160, iouts;
	add.s64 	%rd161, %rd160, %rd159;
	sub.s32 	%r495, 1, %r821;
	mul.wide.s32 	%rd162, %r495, 4;
	add.s64 	%rd163, %rd161, %rd162;
	ld.const.u32 	%r369, [%rd163+12];
	sub.s32 	%r496, 1, %r820;
	cvt.s64.s32 	%rd28, %r496;
	mul.wide.s32 	%rd164, %r496, 12;
	add.s64 	%rd165, %rd160, %rd164;
	add.s64 	%rd166, %rd165, %rd162;
	ld.const.u32 	%r370, [%rd166];
	add.s32 	%r809, %r369, %r811;
	add.s32 	%r808, %r370, %r810;
	mad.lo.s32 	%r497, %r808, 1248, %r809;
	cvt.s64.s32 	%rd167, %r497;
	add.s64 	%rd168, %rd2, %rd167;
	ld.global.u8 	%rs15, [%rd168];
	setp.ne.s16 	%p97, %rs15, 0;
	@%p97 bra 	$L__BB1_128;
	mul.wide.s32 	%rd169, %r821, 12;
	mov.u64 	%rd170, poss;
	add.s64 	%rd171, %rd170, %rd169;
	shl.b64 	%rd172, %rd28, 2;
	add.s64 	%rd173, %rd171, %rd172;
	ld.const.u32 	%r498, [%rd173+12];
	mul.lo.s32 	%r823, %r498, %r823;
	add.s32 	%r822, %r822, 1;
	mov.u32 	%r809, %r817;
	mov.u32 	%r808, %r816;
	mov.u32 	%r820, %r369;
	mov.u32 	%r821, %r370;
$L__BB1_128:
	setp.eq.s16 	%p98, %rs15, 0;
	setp.lt.s32 	%p99, %r822, 9;
	and.pred  	%p100, %p98, %p99;
	mov.u32 	%r816, %r808;
	mov.u32 	%r817, %r809;
	@%p100 bra 	$L__BB1_126;
	setp.ge.s32 	%p101, %r809, %r1;
	setp.le.s32 	%p102, %r809, %r3;
	and.pred  	%p103, %p101, %p102;
	setp.ge.s32 	%p104, %r808, %r2;
	setp.le.s32 	%p105, %r808, %r4;
	and.pred  	%p106, %p104, %p105;
	and.pred  	%p5, %p103, %p106;
	@%p5 bra 	$L__BB1_131;
	st.global.u32 	[%rd26+44], %r809;
	st.global.u32 	[%rd26+48], %r808;
	bra.uni 	$L__BB1_132;
$L__BB1_131:
	st.global.u32 	[%rd26+44], %r809;
	st.global.u32 	[%rd26+48], %r808;
$L__BB1_132:
	st.global.u32 	[%rd23], %r825;
	st.global.u8 	[%rd27], %r823;
	mov.u32 	%r805, %r825;
	@%p5 bra 	$L__BB1_125;
	bra.uni 	$L__BB1_134;
$L__BB1_133:
	mov.u32 	%r825, %r326;
$L__BB1_134:
	add.s32 	%r826, %r253, 1;
	ld.global.u32 	%r500, [%rd23+8];
	setp.ne.s32 	%p108, %r500, 1;
	@%p108 bra 	$L__BB1_136;
	ld.param.u64 	%rd335, [_Z17parallel_trackingPhS_PiP7VecContP7IndContS4_S0__param_6];
	ld.param.u64 	%rd331, [_Z17parallel_trackingPhS_PiP7VecContP7IndContS4_S0__param_5];
	cvta.to.global.u64 	%rd176, %rd335;
	atom.global.add.u32 	%r501, [%rd176], 1;
	cvta.to.global.u64 	%rd177, %rd331;
	mul.wide.s32 	%rd178, %r501, 12;
	add.s64 	%rd179, %rd177, %rd178;
	ld.global.u32 	%r502, [%rd23];
	ld.global.u32 	%r503, [%rd23+4];
	ld.global.u32 	%r504, [%rd23+8];
	st.global.u32 	[%rd179+12], %r502;
	st.global.u32 	[%rd179+16], %r503;
	st.global.u32 	[%rd179+20], %r504;
	ld.global.u32 	%r505, [%rd3];
	add.s32 	%r506, %r505, -1;
	st.global.u32 	[%rd3], %r506;
	mov.u32 	%r826, %r253;
$L__BB1_136:
	setp.eq.s32 	%p109, %r768, 0;
	@%p109 bra 	$L__BB1_92;
	bra.uni 	$L__BB1_138;
$L__BB1_137:
	ld.param.u64 	%rd338, [_Z17parallel_trackingPhS_PiP7VecContP7IndContS4_S0__param_6];
	ld.param.u64 	%rd334, [_Z17parallel_trackingPhS_PiP7VecContP7IndContS4_S0__param_5];
	add.s32 	%r825, %r825, 1;
	cvta.to.global.u64 	%rd321, %rd338;
	atom.global.add.u32 	%r592, [%rd321], 1;
	cvta.to.global.u64 	%rd322, %rd334;
	mul.wide.s32 	%rd323, %r592, 12;
	add.s64 	%rd324, %rd322, %rd323;
	mov.b32 	%r593, 1;
	st.global.u32 	[%rd324+20], %r593;
	st.global.u32 	[%rd324+16], %r825;
	st.global.u32 	[%rd324+12], %r825;
	mul.wide.u32 	%rd325, %r825, 28;
	add.s64 	%rd326, %rd1, %rd325;
	st.global.u32 	[%rd326+24], %r825;
	st.global.u32 	[%rd326+8], %r15;
	st.global.u32 	[%rd326+12], %r598;
	st.global.u32 	[%rd326], %r15;
	st.global.u32 	[%rd326+4], %r598;
	st.global.u32 	[%rd326+16], %r15;
	st.global.u32 	[%rd326+20], %r598;
	mov.u32 	%r829, %r598;
	mov.u32 	%r830, %r15;
	mov.u32 	%r831, %r619;
$L__BB1_138:
	add.s32 	%r601, %r15, 1;
	setp.ne.s32 	%p241, %r15, %r3;
	@%p241 bra 	$L__BB1_4;
$L__BB1_139:
	add.s32 	%r398, %r598, 1;
	setp.ne.s32 	%p242, %r598, %r4;
	mov.u32 	%r598, %r398;
	@%p242 bra 	$L__BB1_2;
$L__BB1_140:
	ret;
$L__BB1_141:
	add.s32 	%r529, %r825, 1;
	mul.wide.u32 	%rd224, %r529, 28;
	add.s64 	%rd225, %rd1, %rd224;
	st.global.u32 	[%rd225+16], %r830;
	st.global.u32 	[%rd225+20], %r829;
	mov.u32 	%r825, %r640;
	bra.uni 	$L__BB1_42;
$L__BB1_142:
	st.global.u32 	[%rd13+44], %r830;
	st.global.u32 	[%rd13+48], %r829;
	mov.u32 	%r825, %r721;
	bra.uni 	$L__BB1_86;
$L__BB1_143:
	add.s32 	%r499, %r825, 1;
	mul.wide.u32 	%rd174, %r499, 28;
	add.s64 	%rd175, %rd1, %rd174;
	st.global.u32 	[%rd175+16], %r830;
	st.global.u32 	[%rd175+20], %r829;
	mov.u32 	%r825, %r805;
	bra.uni 	$L__BB1_134;

}
	// .globl	_Z19vertical_connectioniPiP7VecContP7IndContS_S3_S_iiS3_S_
.visible .entry _Z19vertical_connectioniPiP7VecContP7IndContS_S3_S_iiS3_S_(
	.param .u32 _Z19vertical_connectioniPiP7VecContP7IndContS_S3_S_iiS3_S__param_0,
	.param .u64 .ptr .align 1 _Z19vertical_connectioniPiP7VecContP7IndContS_S3_S_iiS3_S__param_1,
	.param .u64 .ptr .align 1 _Z19vertical_connectioniPiP7VecContP7IndContS_S3_S_iiS3_S__param_2,
	.param .u64 .ptr .align 1 _Z19vertical_connectioniPiP7VecContP7IndContS_S3_S_iiS3_S__param_3,
	.param .u64 .ptr .align 1 _Z19vertical_connectioniPiP7VecContP7IndContS_S3_S_iiS3_S__param_4,
	.param .u64 .ptr .align 1 _Z19vertical_connectioniPiP7VecContP7IndContS_S3_S_iiS3_S__param_5,
	.param .u64 .ptr .align 1 _Z19vertical_connectioniPiP7VecContP7IndContS_S3_S_iiS3_S__param_6,
	.param .u32 _Z19vertical_connectioniPiP7VecContP7IndContS_S3_S_iiS3_S__param_7,
	.param .u32 _Z19vertical_connectioniPiP7VecContP7IndContS_S3_S_iiS3_S__param_8,
	.param .u64 .ptr .align 1 _Z19vertical_connectioniPiP7VecContP7IndContS_S3_S_iiS3_S__param_9,
	.param .u64 .ptr .align 1 _Z19vertical_connectioniPiP7VecContP7IndContS_S3_S_iiS3_S__param_10
)
{
	.local .align 8 .b8 	__local_depot2[24];
	.reg .b64 	%SP;
	.reg .b64 	%SPL;
	.reg .pred 	%p<50>;
	.reg .b32 	%r<174>;
	.reg .b64 	%rd<73>;

	mov.u64 	%SPL, __local_depot2;
	cvta.local.u64 	%SP, %SPL;
	ld.param.u32 	%r85, [_Z19vertical_connectioniPiP7VecContP7IndContS_S3_S_iiS3_S__param_0];
	ld.param.u64 	%rd21, [_Z19vertical_connectioniPiP7VecContP7IndContS_S3_S_iiS3_S__param_1];
	ld.param.u64 	%rd22, [_Z19vertical_connectioniPiP7VecContP7IndContS_S3_S_iiS3_S__param_2];
	ld.param.u64 	%rd23, [_Z19vertical_connectioniPiP7VecContP7IndContS_S3_S_iiS3_S__param_3];
	ld.param.u64 	%rd18, [_Z19vertical_connectioniPiP7VecContP7IndContS_S3_S_iiS3_S__param_4];
	ld.param.u64 	%rd24, [_Z19vertical_connectioniPiP7VecContP7IndContS_S3_S_iiS3_S__param_5];
	ld.param.u64 	%rd25, [_Z19vertical_connectioniPiP7VecContP7IndContS_S3_S_iiS3_S__param_6];
	ld.param.u32 	%r86, [_Z19vertical_connectioniPiP7VecContP7IndContS_S3_S_iiS3_S__param_7];
	ld.param.u32 	%r87, [_Z19vertical_connectioniPiP7VecContP7IndContS_S3_S_iiS3_S__param_8];
	ld.param.u64 	%rd19, [_Z19vertical_connectioniPiP7VecContP7IndContS_S3_S_iiS3_S__param_9];
	ld.param.u64 	%rd20, [_Z19vertical_connectioniPiP7VecContP7IndContS_S3_S_iiS3_S__param_10];
	cvta.to.global.u64 	%rd1, %rd22;
	cvta.to.global.u64 	%rd2, %rd24;
	cvta.to.global.u64 	%rd3, %rd23;
	cvta.to.global.u64 	%rd4, %rd25;
	cvta.to.global.u64 	%rd5, %rd21;
	add.u64 	%rd6, %SPL, 0;
	mov.u32 	%r89, %ctaid.x;
	mov.u32 	%r1, %ctaid.y;
	mov.u32 	%r90, %nctaid.x;
	shl.b32 	%r2, %r90, 1;
	mov.u32 	%r3, %nctaid.y;
	shl.b32 	%r4, %r89, 1;
	mad.lo.s32 	%r5, %r2, %r1, %r4;
	mul.lo.s32 	%r6, %r5, %r85;
	add.s32 	%r7, %r6, -1;
	mul.wide.s32 	%rd27, %r5, 4;
	add.s64 	%rd7, %rd5, %rd27;
	ld.global.u32 	%r163, [%rd7];
	setp.lt.s32 	%p6, %r163, 1;
	mov.b32 	%r161, -1;
	mov.u32 	%r172, %r7;
	@%p6 bra 	$L__BB2_12;
	add.s32 	%r9, %r3, -1;
	cvta.to.global.u64 	%rd8, %rd20;
	cvta.to.global.u64 	%rd9, %rd19;
	mov.b32 	%r161, -1;
	mov.b32 	%r147, 0;
	mov.u32 	%r172, %r7;
$L__BB2_2:
	add.s32 	%r19, %r147, %r6;
	mul.wide.s32 	%rd28, %r19, 4;
	add.s64 	%rd10, %rd4, %rd28;
	ld.global.u32 	%r93, [%rd10];
	setp.ne.s32 	%p7, %r93, 0;
	@%p7 bra 	$L__BB2_30;
	add.s32 	%r158, %r5, 1;
	add.s32 	%r161, %r161, 1;
	add.s32 	%r162, %r172, 1;
	mul.wide.s32 	%rd29, %r172, 12;
	add.s64 	%rd30, %rd2, %rd29;
	mul.wide.s32 	%rd31, %r19, 12;
	add.s64 	%rd32, %rd3, %rd31;
	ld.global.u32 	%r94, [%rd32];
	ld.global.u32 	%r95, [%rd32+4];
	ld.global.u32 	%r96, [%rd32+8];
	st.global.u32 	[%rd30+12], %r94;
	st.global.u32 	[%rd30+16], %r95;
	st.global.u32 	[%rd30+20], %r96;
	ld.global.u32 	%r23, [%rd32];
	mul.wide.s32 	%rd33, %r23, 28;
	add.s64 	%rd34, %rd1, %rd33;
	ld.global.u32 	%r24, [%rd34];
	ld.global.u32 	%r25, [%rd34+4];
	ld.global.u32 	%r26, [%rd34+16];
	ld.global.u32 	%r27, [%rd34+20];
	mov.u32 	%r160, %r147;
	mov.u32 	%r159, %r5;
$L__BB2_4:
	mov.u32 	%r32, %r158;
	mad.lo.s32 	%r97, %r159, %r85, %r160;
	mul.wide.s32 	%rd35, %r97, 12;
	add.s64 	%rd36, %rd3, %rd35;
	ld.global.u32 	%r33, [%rd36+4];
	mul.wide.s32 	%rd37, %r33, 28;
	add.s64 	%rd11, %rd1, %rd37;
	ld.global.u32 	%r34, [%rd11];
	ld.global.u32 	%r35, [%rd11+4];
	ld.global.u32 	%r36, [%rd11+8];
	ld.global.u32 	%r37, [%rd11+12];
	div.s32 	%r98, %r36, %r86;
	setp.lt.s32 	%p8, %r98, %r2;
	add.s32 	%r99, %r2, -1;
	selp.b32 	%r100, %r98, %r99, %p8;
	div.s32 	%r101, %r37, %r87;
	setp.lt.s32 	%p9, %r101, %r3;
	selp.b32 	%r102, %r101, %r9, %p9;
	mad.lo.s32 	%r103, %r102, %r2, %r100;
	setp.ne.s32 	%p10, %r103, %r32;
	@%p10 bra 	$L__BB2_34;
	mul.wide.s32 	%rd40, %r32, 4;
	add.s64 	%rd41, %rd5, %rd40;
	ld.global.u32 	%r38, [%rd41];
	setp.lt.s32 	%p12, %r38, 1;
	mov.b32 	%r41, 0;
	@%p12 bra 	$L__BB2_11;
	mul.lo.s32 	%r40, %r32, %r85;
	mov.b32 	%r41, 0;
$L__BB2_7:
	mul.wide.s32 	%rd42, %r40, 12;
	add.s64 	%rd43, %rd3, %rd42;
	ld.global.u32 	%r42, [%rd43];
	mul.wide.s32 	%rd44, %r42, 28;
	add.s64 	%rd12, %rd1, %rd44;
	ld.global.u32 	%r43, [%rd12+4];
	ld.global.u32 	%r108, [%rd12+16];
	ld.global.u32 	%r109, [%rd12+20];
	setp.ne.s32 	%p14, %r34, %r108;
	setp.ne.s32 	%p15, %r35, %r109;
	mov.pred 	%p47, 0;
	or.pred  	%p16, %p14, %p15;
	@%p16 bra 	$L__BB2_9;
	ld.global.u32 	%r111, [%rd12];
	setp.eq.s32 	%p47, %r36, %r111;
$L__BB2_9:
	setp.eq.s32 	%p17, %r37, %r43;
	and.pred  	%p18, %p47, %p17;
	@%p18 bra 	$L__BB2_23;
	add.s32 	%r41, %r41, 1;
	add.s32 	%r40, %r40, 1;
	setp.lt.s32 	%p19, %r41, %r38;
	@%p19 bra 	$L__BB2_7;
$L__BB2_11:
	st.local.v2.u32 	[%rd6], {%r4, %r1};
	st.local.v2.u32 	[%rd6+8], {%r41, %r34};
	st.local.u32 	[%rd6+16], %r35;
	mov.u64 	%rd45, $str;
	cvta.global.u64 	%rd46, %rd45;
	add.u64 	%rd47, %SP, 0;
	{ // callseq 0, 0
	.param .b64 param0;
	st.param.b64 	[param0], %rd46;
	.param .b64 param1;
	st.param.b64 	[param1], %rd47;
	.param .b32 retval0;
	call.uni (retval0), 
	vprintf, 
	(
	param0, 
	param1
	);
	ld.param.b32 	%r112, [retval0];
	} // callseq 0
	mov.pred 	%p48, -1;
	mov.u32 	%r158, %r32;
	bra.uni 	$L__BB2_28;
$L__BB2_12:
	ld.global.u32 	%r119, [%rd7+4];
	setp.lt.s32 	%p33, %r119, 1;
	@%p33 bra 	$L__BB2_33;
	add.s32 	%r12, %r2, -1;
	add.s32 	%r13, %r3, -1;
	mad.lo.s32 	%r14, %r85, %r5, %r85;
	mov.b32 	%r166, 0;
$L__BB2_14:
	add.s32 	%r65, %r166, %r14;
	mul.wide.s32 	%rd55, %r65, 4;
	add.s64 	%rd14, %rd4, %rd55;
	ld.global.u32 	%r121, [%rd14];
	setp.ne.s32 	%p34, %r121, 0;
	@%p34 bra 	$L__BB2_32;
	add.s32 	%r66, %r161, 1;
	add.s32 	%r67, %r172, 1;
	mul.wide.s32 	%rd56, %r172, 12;
	add.s64 	%rd15, %rd2, %rd56;
	mul.wide.s32 	%rd57, %r65, 12;
	add.s64 	%rd58, %rd3, %rd57;
	ld.global.u32 	%r122, [%rd58];
	ld.global.u32 	%r123, [%rd58+4];
	ld.global.u32 	%r124, [%rd58+8];
	st.global.u32 	[%rd15+12], %r122;
	st.global.u32 	[%rd15+16], %r123;
	st.global.u32 	[%rd15+20], %r124;
	ld.global.u32 	%r68, [%rd58];
	ld.global.u32 	%r69, [%rd58+4];
	mul.wide.s32 	%rd59, %r69, 28;
	add.s64 	%rd16, %rd1, %rd59;
	ld.global.u32 	%r70, [%rd16];
	ld.global.u32 	%r71, [%rd16+4];
	ld.global.u32 	%r72, [%rd16+8];
	ld.global.u32 	%r73, [%rd16+12];
	div.s32 	%r125, %r72, %r86;
	setp.lt.s32 	%p35, %r125, %r2;
	selp.b32 	%r126, %r125, %r12, %p35;
	div.s32 	%r127, %r73, %r87;
	setp.lt.s32 	%p36, %r127, %r3;
	selp.b32 	%r128, %r127, %r13, %p36;
	mad.lo.s32 	%r129, %r128, %r2, %r126;
	setp.ne.s32 	%p37, %r129, %r5;
	@%p37 bra 	$L__BB2_35;
	ld.global.u32 	%r74, [%rd7];
	setp.lt.s32 	%p38, %r74, 1;
	mov.b32 	%r170, 0;
	@%p38 bra 	$L__BB2_22;
	mov.b32 	%r170, 0;
$L__BB2_18:
	add.s32 	%r76, %r170, %r6;
	mul.wide.s32 	%rd60, %r76, 12;
	add.s64 	%rd61, %rd3, %rd60;
	ld.global.u32 	%r77, [%rd61];
	mul.wide.s32 	%rd62, %r77, 28;
	add.s64 	%rd17, %rd1, %rd62;
	ld.global.u32 	%r78, [%rd17+4];
	ld.global.u32 	%r133, [%rd17+16];
	ld.global.u32 	%r134, [%rd17+20];
	setp.ne.s32 	%p40, %r70, %r133;
	setp.ne.s32 	%p41, %r71, %r134;
	mov.pred 	%p49, 0;
	or.pred  	%p42, %p40, %p41;
	@%p42 bra 	$L__BB2_20;
	ld.global.u32 	%r136, [%rd17];
	setp.eq.s32 	%p49, %r72, %r136;
$L__BB2_20:
	setp.eq.s32 	%p43, %r73, %r78;
	and.pred  	%p44, %p49, %p43;
	@%p44 bra 	$L__BB2_31;
	add.s32 	%r170, %r170, 1;
	setp.lt.s32 	%p45, %r170, %r74;
	@%p45 bra 	$L__BB2_18;
$L__BB2_22:
	st.local.v2.u32 	[%rd6], {%r4, %r1};
	st.local.v2.u32 	[%rd6+8], {%r170, %r70};
	st.local.u32 	[%rd6+16], %r71;
	mov.u64 	%rd63, $str;
	cvta.global.u64 	%rd64, %rd63;
	add.u64 	%rd65, %SP, 0;
	{ // callseq 1, 0
	.param .b64 param0;
	st.param.b64 	[param0], %rd64;
	.param .b64 param1;
	st.param.b64 	[param1], %rd65;
	.param .b32 retval0;
	call.uni (retval0), 
	vprintf, 
	(
	param0, 
	param1
	);
	ld.param.b32 	%r137, [retval0];
	} // callseq 1
	mov.u32 	%r161, %r66;
	mov.u32 	%r172, %r67;
	bra.uni 	$L__BB2_32;
$L__BB2_23:
	st.global.u32 	[%rd11+24], %r42;
	setp.ne.s32 	%p21, %r34, %r26;
	setp.ne.s32 	%p22, %r35, %r27;
	or.pred  	%p23, %p21, %p22;
	setp.ne.s32 	%p24, %r36, %r24;
	or.pred  	%p25, %p23, %p24;
	setp.ne.s32 	%p26, %r37, %r25;
	or.pred  	%p27, %p25, %p26;
	@%p27 bra 	$L__BB2_25;
	atom.global.add.u32 	%r116, [%rd8], 1;
	mul.wide.s32 	%rd51, %r116, 12;
	add.s64 	%rd52, %rd9, %rd51;
	add.s32 	%r162, %r162, -1;
	add.s32 	%r161, %r161, -1;
	st.global.u32 	[%rd52+16], %r33;
	st.global.u32 	[%rd52+12], %r23;
	mov.b32 	%r117, 1;
	st.global.u32 	[%rd52+20], %r117;
	mul.wide.s32 	%rd53, %r40, 4;
	add.s64 	%rd54, %rd4, %rd53;
	mov.b32 	%r118, -1;
	st.global.u32 	[%rd54], %r118;
	st.global.u32 	[%rd10], %r118;
	mov.pred 	%p48, 0;
	mov.u32 	%r158, %r32;
	mov.u32 	%r160, %r41;
	bra.uni 	$L__BB2_28;
$L__BB2_25:
	mul.wide.s32 	%rd48, %r40, 4;
	add.s64 	%rd13, %rd4, %rd48;
	ld.global.u32 	%r49, [%rd13];
	setp.lt.s32 	%p28, %r49, 1;
	@%p28 bra 	$L__BB2_27;
	add.s32 	%r115, %r7, %r49;
	mul.wide.s32 	%rd49, %r115, 12;
	add.s64 	%rd50, %rd2, %rd49;
	st.global.u32 	[%rd50], %r23;
	st.global.u32 	[%rd10], %r49;
	add.s32 	%r161, %r161, -1;
	add.s32 	%r162, %r162, -1;
	mov.pred 	%p48, 0;
	mov.u32 	%r158, %r32;
	mov.u32 	%r160, %r41;
	bra.uni 	$L__BB2_28;
$L__BB2_27:
	add.s32 	%r114, %r161, 1;
	st.global.u32 	[%rd13], %r114;
	mov.pred 	%p48, -1;
	mov.u32 	%r158, %r159;
	mov.u32 	%r159, %r32;
	mov.u32 	%r160, %r41;
$L__BB2_28:
	@%p48 bra 	$L__BB2_4;
	ld.global.u32 	%r163, [%rd7];
	mov.u32 	%r172, %r162;
$L__BB2_30:
	add.s32 	%r147, %r147, 1;
	setp.lt.s32 	%p32, %r147, %r163;
	@%p32 bra 	$L__BB2_2;
	bra.uni 	$L__BB2_12;
$L__BB2_31:
	st.global.u32 	[%rd16+24], %r77;
	mul.wide.s32 	%rd66, %r76, 4;
	add.s64 	%rd67, %rd4, %rd66;
	ld.global.u32 	%r139, [%rd67];
	add.s32 	%r140, %r7, %r139;
	mul.wide.s32 	%rd68, %r140, 12;
	add.s64 	%rd69, %rd2, %rd68;
	st.global.u32 	[%rd69], %r68;
	st.global.u32 	[%rd14], %r139;
$L__BB2_32:
	add.s32 	%r166, %r166, 1;
	ld.global.u32 	%r141, [%rd7+4];
	setp.lt.s32 	%p46, %r166, %r141;
	@%p46 bra 	$L__BB2_14;
$L__BB2_33:
	cvta.to.global.u64 	%rd70, %rd18;
	shr.s32 	%r142, %r5, 1;
	add.s32 	%r143, %r161, 1;
	mul.wide.s32 	%rd71, %r142, 4;
	add.s64 	%rd72, %rd70, %rd71;
	st.global.u32 	[%rd72], %r143;
	ret;
$L__BB2_34:
	mul.wide.s32 	%rd38, %r162, 12;
	add.s64 	%rd39, %rd2, %rd38;
	st.global.u32 	[%rd39], %r23;
	st.global.u32 	[%rd39+4], %r33;
	mov.b32 	%r104, 0;
	st.global.u32 	[%rd39+8], %r104;
	add.s32 	%r105, %r161, 1;
	st.global.u32 	[%rd10], %r105;
	mov.pred 	%p48, 0;
	mov.u32 	%r158, %r32;
	bra.uni 	$L__BB2_28;
$L__BB2_35:
	st.global.u32 	[%rd15+12], %r68;
	st.global.u32 	[%rd15+16], %r69;
	mov.b32 	%r130, 0;
	st.global.u32 	[%rd15+20], %r130;
	mov.u32 	%r161, %r66;
	mov.u32 	%r172, %r67;
	bra.uni 	$L__BB2_32;

}
	// .globl	_Z21horizontal_connectioniPiP7VecContP7IndContS_S3_S_iiS3_S_
.visible .entry _Z21horizontal_connectioniPiP7VecContP7IndContS_S3_S_iiS3_S_(
	.param .u32 _Z21horizontal_connectioniPiP7VecContP7IndContS_S3_S_iiS3_S__param_0,
	.param .u64 .ptr .align 1 _Z21horizontal_connectioniPiP7VecContP7IndContS_S3_S_iiS3_S__param_1,
	.param .u64 .ptr .align 1 _Z21horizontal_connectioniPiP7VecContP7IndContS_S3_S_iiS3_S__param_2,
	.param .u64 .ptr .align 1 _Z21horizontal_connectioniPiP7VecContP7IndContS_S3_S_iiS3_S__param_3,
	.param .u64 .ptr .align 1 _Z21horizontal_connectioniPiP7VecContP7IndContS_S3_S_iiS3_S__param_4,
	.param .u64 .ptr .align 1 _Z21horizontal_connectioniPiP7VecContP7IndContS_S3_S_iiS3_S__param_5,
	.param .u64 .ptr .align 1 _Z21horizontal_connectioniPiP7VecContP7IndContS_S3_S_iiS3_S__param_6,
	.param .u32 _Z21horizontal_connectioniPiP7VecContP7IndContS_S3_S_iiS3_S__param_7,
	.param .u32 _Z21horizontal_connectioniPiP7VecContP7IndContS_S3_S_iiS3_S__param_8,
	.param .u64 .ptr .align 1 _Z21horizontal_connectioniPiP7VecContP7IndContS_S3_S_iiS3_S__param_9,
	.param .u64 .ptr .align 1 _Z21horizontal_connectioniPiP7VecContP7IndContS_S3_S_iiS3_S__param_10
)
{
	.local .align 8 .b8 	__local_depot3[24];
	.reg .b64 	%SP;
	.reg .b64 	%SPL;
	.reg .pred 	%p<48>;
	.reg .b32 	%r<173>;
	.reg .b64 	%rd<78>;

	mov.u64 	%SPL, __local_depot3;
	cvta.local.u64 	%SP, %SPL;
	ld.param.u32 	%r79, [_Z21horizontal_connectioniPiP7VecContP7IndContS_S3_S_iiS3_S__param_0];
	ld.param.u64 	%rd17, [_Z21horizontal_connectioniPiP7VecContP7IndContS_S3_S_iiS3_S__param_1];
	ld.param.u64 	%rd18, [_Z21horizontal_connectioniPiP7VecContP7IndContS_S3_S_iiS3_S__param_2];
	ld.param.u64 	%rd19, [_Z21horizontal_connectioniPiP7VecContP7IndContS_S3_S_iiS3_S__param_3];
	ld.param.u64 	%rd20, [_Z21horizontal_connectioniPiP7VecContP7IndContS_S3_S_iiS3_S__param_5];
	ld.param.u64 	%rd21, [_Z21horizontal_connectioniPiP7VecContP7IndContS_S3_S_iiS3_S__param_6];
	cvta.to.global.u64 	%rd1, %rd18;
	cvta.to.global.u64 	%rd2, %rd20;
	cvta.to.global.u64 	%rd3, %rd19;
	cvta.to.global.u64 	%rd4, %rd21;
	cvta.to.global.u64 	%rd5, %rd17;
	mov.u32 	%r1, %ctaid.y;
	mov.u32 	%r82, %nctaid.y;
	shl.b32 	%r2, %r82, 1;
	shl.b32 	%r3, %r1, 1;
	mul.lo.s32 	%r4, %r79, %r3;
	add.s32 	%r5, %r4, -1;
	mul.wide.u32 	%rd22, %r3, 4;
	add.s64 	%rd6, %rd5, %rd22;
	ld.global.u32 	%r162, [%rd6];
	setp.lt.s32 	%p6, %r162, 1;
	mov.b32 	%r160, -1;
	mov.u32 	%r171, %r5;
	@%p6 bra 	$L__BB3_12;
	mov.b32 	%r160, -1;
	mov.b32 	%r146, 0;
	mov.u32 	%r171, %r5;
$L__BB3_2:
	add.s32 	%r13, %r146, %r4;
	mul.wide.s32 	%rd23, %r13, 4;
	add.s64 	%rd7, %rd4, %rd23;
	ld.global.u32 	%r85, [%rd7];
	setp.ne.s32 	%p7, %r85, 0;
	@%p7 bra 	$L__BB3_30;
	add.s32 	%r157, %r3, 1;
	add.s32 	%r160, %r160, 1;
	add.s32 	%r161, %r171, 1;
	mul.wide.s32 	%rd24, %r171, 12;
	add.s64 	%rd25, %rd2, %rd24;
	mul.wide.s32 	%rd26, %r13, 12;
	add.s64 	%rd27, %rd3, %rd26;
	ld.global.u32 	%r86, [%rd27];
	ld.global.u32 	%r87, [%rd27+4];
	ld.global.u32 	%r88, [%rd27+8];
	st.global.u32 	[%rd25+12], %r86;
	st.global.u32 	[%rd25+16], %r87;
	st.global.u32 	[%rd25+20], %r88;
	ld.global.u32 	%r17, [%rd27];
	mul.wide.s32 	%rd28, %r17, 28;
	add.s64 	%rd29, %rd1, %rd28;
	ld.global.u32 	%r18, [%rd29];
	ld.global.u32 	%r19, [%rd29+4];
	ld.global.u32 	%r20, [%rd29+16];
	ld.global.u32 	%r21, [%rd29+20];
	mov.u32 	%r159, %r3;
	mov.u32 	%r158, %r146;
$L__BB3_4:
	mov.u32 	%r26, %r157;
	ld.param.u32 	%r141, [_Z21horizontal_connectioniPiP7VecContP7IndContS_S3_S_iiS3_S__param_8];
	ld.param.u32 	%r138, [_Z21horizontal_connectioniPiP7VecContP7IndContS_S3_S_iiS3_S__param_0];
	mad.lo.s32 	%r89, %r159, %r138, %r158;
	mul.wide.s32 	%rd30, %r89, 12;
	add.s64 	%rd31, %rd3, %rd30;
	ld.global.u32 	%r27, [%rd31+4];
	mul.wide.s32 	%rd32, %r27, 28;
	add.s64 	%rd33, %rd1, %rd32;
	ld.global.u32 	%r28, [%rd33];
	ld.global.u32 	%r29, [%rd33+4];
	ld.global.u32 	%r30, [%rd33+8];
	ld.global.u32 	%r31, [%rd33+12];
	div.s32 	%r90, %r31, %r141;
	setp.lt.s32 	%p8, %r90, %r2;
	add.s32 	%r91, %r2, -1;
	selp.b32 	%r92, %r90, %r91, %p8;
	mov.u32 	%r93, %nctaid.x;
	mul.lo.s32 	%r94, %r92, %r93;
	setp.ne.s32 	%p9, %r94, %r26;
	@%p9 bra 	$L__BB3_34;
	mul.wide.u32 	%rd36, %r26, 4;
	add.s64 	%rd37, %rd5, %rd36;
	ld.global.u32 	%r32, [%rd37];
	setp.lt.s32 	%p11, %r32, 1;
	mov.b32 	%r35, 0;
	@%p11 bra 	$L__BB3_11;
	ld.param.u32 	%r139, [_Z21horizontal_connectioniPiP7VecContP7IndContS_S3_S_iiS3_S__param_0];
	mul.lo.s32 	%r34, %r26, %r139;
	mov.b32 	%r35, 0;
$L__BB3_7:
	mul.wide.s32 	%rd38, %r34, 12;
	add.s64 	%rd39, %rd3, %rd38;
	ld.global.u32 	%r36, [%rd39];
	mul.wide.s32 	%rd40, %r36, 28;
	add.s64 	%rd8, %rd1, %rd40;
	ld.global.u32 	%r37, [%rd8+4];
	ld.global.u32 	%r99, [%rd8+16];
	ld.global.u32 	%r100, [%rd8+20];
	setp.ne.s32 	%p13, %r28, %r99;
	setp.ne.s32 	%p14, %r29, %r100;
	mov.pred 	%p45, 0;
	or.pred  	%p15, %p13, %p14;
	@%p15 bra 	$L__BB3_9;
	ld.global.u32 	%r102, [%rd8];
	setp.eq.s32 	%p45, %r30, %r102;
$L__BB3_9:
	setp.eq.s32 	%p16, %r31, %r37;
	and.pred  	%p17, %p45, %p16;
	@%p17 bra 	$L__BB3_23;
	add.s32 	%r35, %r35, 1;
	add.s32 	%r34, %r34, 1;
	setp.lt.s32 	%p18, %r35, %r32;
	@%p18 bra 	$L__BB3_7;
$L__BB3_11:
	add.u64 	%rd41, %SP, 0;
	add.u64 	%rd42, %SPL, 0;
	mov.b32 	%r103, 1;
	st.local.v2.u32 	[%rd42], {%r103, %r1};
	st.local.v2.u32 	[%rd42+8], {%r35, %r28};
	st.local.u32 	[%rd42+16], %r29;
	mov.u64 	%rd43, $str;
	cvta.global.u64 	%rd44, %rd43;
	{ // callseq 2, 0
	.param .b64 param0;
	st.param.b64 	[param0], %rd44;
	.param .b64 param1;
	st.param.b64 	[param1], %rd41;
	.param .b32 retval0;
	call.uni (retval0), 
	vprintf, 
	(
	param0, 
	param1
	);
	ld.param.b32 	%r104, [retval0];
	} // callseq 2
	mov.pred 	%p46, -1;
	mov.u32 	%r157, %r26;
	bra.uni 	$L__BB3_28;
$L__BB3_12:
	ld.global.u32 	%r111, [%rd6+4];
	setp.lt.s32 	%p32, %r111, 1;
	@%p32 bra 	$L__BB3_33;
	mov.b32 	%r165, 0;
$L__BB3_14:
	ld.param.u32 	%r140, [_Z21horizontal_connectioniPiP7VecContP7IndContS_S3_S_iiS3_S__param_0];
	add.s32 	%r113, %r4, %r140;
	add.s32 	%r59, %r165, %r113;
	mul.wide.s32 	%rd56, %r59, 4;
	add.s64 	%rd10, %rd4, %rd56;
	ld.global.u32 	%r114, [%rd10];
	setp.ne.s32 	%p33, %r114, 0;
	@%p33 bra 	$L__BB3_32;
	ld.param.u32 	%r142, [_Z21horizontal_connectioniPiP7VecContP7IndContS_S3_S_iiS3_S__param_8];
	add.s32 	%r60, %r160, 1;
	add.s32 	%r61, %r171, 1;
	mul.wide.s32 	%rd57, %r171, 12;
	add.s64 	%rd11, %rd2, %rd57;
	mul.wide.s32 	%rd58, %r59, 12;
	add.s64 	%rd59, %rd3, %rd58;
	ld.global.u32 	%r115, [%rd59];
	ld.global.u32 	%r116, [%rd59+4];
	ld.global.u32 	%r117, [%rd59+8];
	st.global.u32 	[%rd11+12], %r115;
	st.global.u32 	[%rd11+16], %r116;
	st.global.u32 	[%rd11+20], %r117;
	ld.global.u32 	%r62, [%rd59];
	ld.global.u32 	%r63, [%rd59+4];
	mul.wide.s32 	%rd60, %r63, 28;
	add.s64 	%rd12, %rd1, %rd60;
	ld.global.u32 	%r64, [%rd12+4];
	ld.global.u32 	%r65, [%rd12+8];
	ld.global.u32 	%r66, [%rd12+12];
	div.s32 	%r118, %r66, %r142;
	setp.lt.s32 	%p34, %r118, %r2;
	add.s32 	%r119, %r2, -1;
	selp.b32 	%r120, %r118, %r119, %p34;
	mov.u32 	%r121, %nctaid.x;
	mul.lo.s32 	%r122, %r120, %r121;
	setp.ne.s32 	%p35, %r122, %r3;
	@%p35 bra 	$L__BB3_35;
	ld.global.u32 	%r67, [%rd6];
	setp.lt.s32 	%p36, %r67, 1;
	mov.b32 	%r169, 0;
	@%p36 bra 	$L__BB3_22;
	ld.global.u32 	%r68, [%rd12];
	mov.b32 	%r169, 0;
$L__BB3_18:
	add.s32 	%r70, %r169, %r4;
	mul.wide.s32 	%rd61, %r70, 12;
	add.s64 	%rd62, %rd3, %rd61;
	ld.global.u32 	%r71, [%rd62];
	mul.wide.s32 	%rd63, %r71, 28;
	add.s64 	%rd13, %rd1, %rd63;
	ld.global.u32 	%r72, [%rd13+4];
	ld.global.u32 	%r126, [%rd13+16];
	ld.global.u32 	%r127, [%rd13+20];
	setp.ne.s32 	%p38, %r68, %r126;
	setp.ne.s32 	%p39, %r64, %r127;
	mov.pred 	%p47, 0;
	or.pred  	%p40, %p38, %p39;
	@%p40 bra 	$L__BB3_20;
	ld.global.u32 	%r129, [%rd13];
	setp.eq.s32 	%p47, %r65, %r129;
$L__BB3_20:
	setp.eq.s32 	%p41, %r66, %r72;
	and.pred  	%p42, %p47, %p41;
	@%p42 bra 	$L__BB3_31;
	add.s32 	%r169, %r169, 1;
	setp.lt.s32 	%p43, %r169, %r67;
	@%p43 bra 	$L__BB3_18;
$L__BB3_22:
	add.u64 	%rd64, %SP, 0;
	add.u64 	%rd65, %SPL, 0;
	mov.b32 	%r130, 2;
	st.local.v2.u32 	[%rd65], {%r130, %r1};
	mov.b32 	%r131, 0;
	st.local.v2.u32 	[%rd65+8], {%r169, %r131};
	st.local.u32 	[%rd65+16], %r64;
	mov.u64 	%rd66, $str;
	cvta.global.u64 	%rd67, %rd66;
	{ // callseq 3, 0
	.param .b64 param0;
	st.param.b64 	[param0], %rd67;
	.param .b64 param1;
	st.param.b64 	[param1], %rd64;
	.param .b32 retval0;
	call.uni (retval0), 
	vprintf, 
	(
	param0, 
	param1
	);
	ld.param.b32 	%r132, [retval0];
	} // callseq 3
	mov.u32 	%r160, %r60;
	mov.u32 	%r171, %r61;
	bra.uni 	$L__BB3_32;
$L__BB3_23:
	mul.wide.s32 	%rd45, %r27, 28;
	add.s64 	%rd46, %rd1, %rd45;
	st.global.u32 	[%rd46+24], %r36;
	setp.ne.s32 	%p20, %r28, %r20;
	setp.ne.s32 	%p21, %r29, %r21;
	or.pred  	%p22, %p20, %p21;
	setp.ne.s32 	%p23, %r30, %r18;
	or.pred  	%p24, %p22, %p23;
	setp.ne.s32 	%p25, %r31, %r19;
	or.pred  	%p26, %p24, %p25;
	@%p26 bra 	$L__BB3_25;
	ld.param.u64 	%rd77, [_Z21horizontal_connectioniPiP7VecContP7IndContS_S3_S_iiS3_S__param_10];
	ld.param.u64 	%rd76, [_Z21horizontal_connectioniPiP7VecContP7IndContS_S3_S_iiS3_S__param_9];
	cvta.to.global.u64 	%rd50, %rd77;
	atom.global.add.u32 	%r108, [%rd50], 1;
	cvta.to.global.u64 	%rd51, %rd76;
	mul.wide.s32 	%rd52, %r108, 12;
	add.s64 	%rd53, %rd51, %rd52;
	add.s32 	%r161, %r161, -1;
	add.s32 	%r160, %r160, -1;
	st.global.u32 	[%rd53+16], %r27;
	st.global.u32 	[%rd53+12], %r17;
	mov.b32 	%r109, 1;
	st.global.u32 	[%rd53+20], %r109;
	mul.wide.s32 	%rd54, %r34, 4;
	add.s64 	%rd55, %rd4, %rd54;
	mov.b32 	%r110, -1;
	st.global.u32 	[%rd55], %r110;
	st.global.u32 	[%rd7], %r110;
	mov.pred 	%p46, 0;
	mov.u32 	%r157, %r26;
	mov.u32 	%r158, %r35;
	bra.uni 	$L__BB3_28;
$L__BB3_25:
	mul.wide.s32 	%rd47, %r34, 4;
	add.s64 	%rd9, %rd4, %rd47;
	ld.global.u32 	%r43, [%rd9];
	setp.lt.s32 	%p27, %r43, 1;
	@%p27 bra 	$L__BB3_27;
	add.s32 	%r107, %r5, %r43;
	mul.wide.s32 	%rd48, %r107, 12;
	add.s64 	%rd49, %rd2, %rd48;
	st.global.u32 	[%rd49], %r17;
	st.global.u32 	[%rd7], %r43;
	add.s32 	%r160, %r160, -1;
	add.s32 	%r161, %r161, -1;
	mov.pred 	%p46, 0;
	mov.u32 	%r157, %r26;
	mov.u32 	%r158, %r35;
	bra.uni 	$L__BB3_28;
$L__BB3_27:
	add.s32 	%r106, %r160, 1;
	st.global.u32 	[%rd9], %r106;
	mov.pred 	%p46, -1;
	mov.u32 	%r157, %r159;
	mov.u32 	%r158, %r35;
	mov.u32 	%r159, %r26;
$L__BB3_28:
	@%p46 bra 	$L__BB3_4;
	ld.global.u32 	%r162, [%rd6];
	mov.u32 	%r171, %r161;
$L__BB3_30:
	add.s32 	%r146, %r146, 1;
	setp.lt.s32 	%p31, %r146, %r162;
	@%p31 bra 	$L__BB3_2;
	bra.uni 	$L__BB3_12;
$L__BB3_31:
	st.global.u32 	[%rd12+24], %r71;
	mul.wide.s32 	%rd68, %r70, 4;
	add.s64 	%rd69, %rd4, %rd68;
	ld.global.u32 	%r134, [%rd69];
	add.s32 	%r135, %r5, %r134;
	mul.wide.s32 	%rd70, %r135, 12;
	add.s64 	%rd71, %rd2, %rd70;
	st.global.u32 	[%rd71], %r62;
	st.global.u32 	[%rd10], %r134;
$L__BB3_32:
	add.s32 	%r165, %r165, 1;
	ld.global.u32 	%r136, [%rd6+4];
	setp.lt.s32 	%p44, %r165, %r136;
	@%p44 bra 	$L__BB3_14;
$L__BB3_33:
	ld.param.u64 	%rd75, [_Z21horizontal_connectioniPiP7VecContP7IndContS_S3_S_iiS3_S__param_4];
	cvta.to.global.u64 	%rd72, %rd75;
	add.s32 	%r137, %r160, 1;
	mul.wide.u32 	%rd73, %r1, 4;
	add.s64 	%rd74, %rd72, %rd73;
	st.global.u32 	[%rd74], %r137;
	ret;
$L__BB3_34:
	mul.wide.s32 	%rd34, %r161, 12;
	add.s64 	%rd35, %rd2, %rd34;
	st.global.u32 	[%rd35], %r17;
	st.global.u32 	[%rd35+4], %r27;
	mov.b32 	%r95, 0;
	st.global.u32 	[%rd35+8], %r95;
	add.s32 	%r96, %r160, 1;
	st.global.u32 	[%rd7], %r96;
	mov.pred 	%p46, 0;
	mov.u32 	%r157, %r26;
	bra.uni 	$L__BB3_28;
$L__BB3_35:
	st.global.u32 	[%rd11+12], %r62;
	st.global.u32 	[%rd11+16], %r63;
	mov.b32 	%r123, 0;
	st.global.u32 	[%rd11+20], %r123;
	mov.u32 	%r160, %r60;
	mov.u32 	%r171, %r61;
	bra.uni 	$L__BB3_32;

}
	// .globl	_Z17plot_contours_gpuP7IndContP7VecContPh
.visible .entry _Z17plot_contours_gpuP7IndContP7VecContPh(
	.param .u64 .ptr .align 1 _Z17plot_contours_gpuP7IndContP7VecContPh_param_0,
	.param .u64 .ptr .align 1 _Z17plot_contours_gpuP7IndContP7VecContPh_param_1,
	.param .u64 .ptr .align 1 _Z17plot_contours_gpuP7IndContP7VecContPh_param_2
)
{
	.reg .pred 	%p<3>;
	.reg .b16 	%rs<3>;
	.reg .b32 	%r<13>;
	.reg .b64 	%rd<19>;

	ld.param.u64 	%rd3, [_Z17plot_contours_gpuP7IndContP7VecContPh_param_0];
	ld.param.u64 	%rd4, [_Z17plot_contours_gpuP7IndContP7VecContPh_param_1];
	ld.param.u64 	%rd5, [_Z17plot_contours_gpuP7IndContP7VecContPh_param_2];
	cvta.to.global.u64 	%rd1, %rd5;
	cvta.to.global.u64 	%rd2, %rd4;
	cvta.to.global.u64 	%rd6, %rd3;
	mov.u32 	%r5, %ctaid.x;
	mul.wide.u32 	%rd7, %r5, 12;
	add.s64 	%rd8, %rd6, %rd7;
	ld.global.u32 	%r12, [%rd8];
	ld.global.u32 	%r2, [%rd8+4];
	cvt.u16.u32 	%rs2, %r5;
	add.s16 	%rs1, %rs2, 1;
	mul.wide.s32 	%rd9, %r12, 28;
	add.s64 	%rd10, %rd2, %rd9;
	ld.global.u32 	%r6, [%rd10+4];
	ld.global.u32 	%r7, [%rd10];
	mad.lo.s32 	%r8, %r6, 1232, %r7;
	cvt.s64.s32 	%rd11, %r8;
	add.s64 	%rd12, %rd1, %rd11;
	st.global.u8 	[%rd12], %rs1;
	setp.eq.s32 	%p1, %r12, %r2;
	@%p1 bra 	$L__BB4_2;
$L__BB4_1:
	mul.wide.s32 	%rd13, %r12, 28;
	add.s64 	%rd14, %rd2, %rd13;
	ld.global.u32 	%r12, [%rd14+24];
	mul.wide.s32 	%rd15, %r12, 28;
	add.s64 	%rd16, %rd2, %rd15;
	ld.global.u32 	%r9, [%rd16+4];
	ld.global.u32 	%r10, [%rd16];
	mad.lo.s32 	%r11, %r9, 1232, %r10;
	cvt.s64.s32 	%rd17, %r11;
	add.s64 	%rd18, %rd1, %rd17;
	st.global.u8 	[%rd18], %rs1;
	setp.ne.s32 	%p2, %r12, %r2;
	@%p2 bra 	$L__BB4_1;
$L__BB4_2:
	ret;

}
	// .globl	_Z11borde_cerosPh
.visible .entry _Z11borde_cerosPh(
	.param .u64 .ptr .align 1 _Z11borde_cerosPh_param_0
)
{
	.reg .pred 	%p<3>;
	.reg .b16 	%rs<3>;
	.reg .b32 	%r<8>;
	.reg .b64 	%rd<13>;

	ld.param.u64 	%rd8, [_Z11borde_cerosPh_param_0];
	cvta.to.global.u64 	%rd1, %rd8;
	mov.u32 	%r7, %tid.x;
	cvt.u64.u32 	%rd9, %r7;
	add.s64 	%rd11, %rd1, %rd9;
	mov.u32 	%r6, %r7;
$L__BB5_1:
	mov.b16 	%rs1, 0;
	st.global.u8 	[%rd11], %rs1;
	st.global.u8 	[%rd11+1281696], %rs1;
	add.s32 	%r3, %r6, 1024;
	add.s64 	%rd11, %rd11, 1024;
	setp.lt.u32 	%p1, %r6, 208;
	mov.u32 	%r6, %r3;
	@%p1 bra 	$L__BB5_1;
	mul.wide.u32 	%rd10, %r7, 1248;
	add.s64 	%rd12, %rd1, %rd10;
$L__BB5_3:
	mov.b16 	%rs2, 0;
	st.global.u8 	[%rd12], %rs2;
	st.global.u8 	[%rd12+1231], %rs2;
	add.s32 	%r5, %r7, 1024;
	add.s64 	%rd12, %rd12, 1277952;
	setp.lt.u32 	%p2, %r7, 4;
	mov.u32 	%r7, %r5;
	@%p2 bra 	$L__BB5_3;
	ret;

}


// ===== COMPILED SASS (sm_100) =====

	.target	sm_100

	.elftype	@"ET_EXEC"


//--------------------- .note.nv.tkinfo           --------------------------
	.section	.note.nv.tkinfo,"",@"SHT_NOTE"
	.sectionflags	@"SHF_NOTE_NV_TKINFO"
	.tkinfo
        /*0018*/ 	.word	0x00000002
        /*0030*/ 	.string	""
        /*0030*/ 	.string	"ptxas"
        /*0030*/ 	.string	"Cuda compilation tools, release 13.0, V13.0.88"
        /*0030*/ 	.string	"Build cuda_13.0.r13.0/compiler.36424714_0"
        /*0030*/ 	.string	"-arch sm_100 -m 64 "



//--------------------- .note.nv.cuinfo           --------------------------
	.section	.note.nv.cuinfo,"",@"SHT_NOTE"
	.sectionflags	@"SHF_NOTE_NV_CUINFO"
        /*0018*/ 	.short	0x0002
        /*001a*/ 	.short	0x0064
        /*001c*/ 	.short	0x0082
	.zero		2


//--------------------- .nv.info                  --------------------------
	.section	.nv.info,"",@"SHT_CUDA_INFO"
	.align	4


	//----- nvinfo : EIATTR_REGCOUNT
	.align		4
        /*0000*/ 	.byte	0x04, 0x2f
        /*0002*/ 	.short	(.L_4 - .L_3)
	.align		4
.L_3:
        /*0004*/ 	.word	index@(_Z17preprocessing_gpuPhS_)
        /*0008*/ 	.word	0x00000016


	//----- nvinfo : EIATTR_FRAME_SIZE
	.align		4
.L_4:
        /*000c*/ 	.byte	0x04, 0x11
        /*000e*/ 	.short	(.L_6 - .L_5)
	.align		4
.L_5:
        /*0010*/ 	.word	index@(_Z17preprocessing_gpuPhS_)
        /*0014*/ 	.word	0x00000000


	//----- nvinfo : EIATTR_REGCOUNT
	.align		4
.L_6:
        /*0018*/ 	.byte	0x04, 0x2f
        /*001a*/ 	.short	(.L_8 - .L_7)
	.align		4
.L_7:
        /*001c*/ 	.word	index@(_Z17parallel_trackingPhS_PiP7VecContP7IndContS4_S0_)
        /*0020*/ 	.word	0x0000002c


	//----- nvinfo : EIATTR_FRAME_SIZE
	.align		4
.L_8:
        /*0024*/ 	.byte	0x04, 0x11
        /*0026*/ 	.short	(.L_10 - .L_9)
	.align		4
.L_9:
        /*0028*/ 	.word	index@($__internal_0_$__cuda_sm20_div_u16)
        /*002c*/ 	.word	0x00000000


	//----- nvinfo : EIATTR_FRAME_SIZE
	.align		4
.L_10:
        /*0030*/ 	.byte	0x04, 0x11
        /*0032*/ 	.short	(.L_12 - .L_11)
	.align		4
.L_11:
        /*0034*/ 	.word	index@(_Z17parallel_trackingPhS_PiP7VecContP7IndContS4_S0_)
        /*0038*/ 	.word	0x00000000


	//----- nvinfo : EIATTR_REGCOUNT
	.align		4
.L_12:
        /*003c*/ 	.byte	0x04, 0x2f
        /*003e*/ 	.short	(.L_14 - .L_13)
	.align		4
.L_13:
        /*0040*/ 	.word	index@(_Z19vertical_connectioniPiP7VecContP7IndContS_S3_S_iiS3_S_)
        /*0044*/ 	.word	0x00000020


	//----- nvinfo : EIATTR_FRAME_SIZE
	.align		4
.L_14:
        /*0048*/ 	.byte	0x04, 0x11
        /*004a*/ 	.short	(.L_16 - .L_15)
	.align		4
.L_15:
        /*004c*/ 	.word	index@(_Z19vertical_connectioniPiP7VecContP7IndContS_S3_S_iiS3_S_)
        /*0050*/ 	.word	0x00000018


	//----- nvinfo : EIATTR_REGCOUNT
	.align		4
.L_16:
        /*0054*/ 	.byte	0x04, 0x2f
        /*0056*/ 	.short	(.L_18 - .L_17)
	.align		4
.L_17:
        /*0058*/ 	.word	index@(_Z21horizontal_connectioniPiP7VecContP7IndContS_S3_S_iiS3_S_)
        /*005c*/ 	.word	0x00000020


	//----- nvinfo : EIATTR_FRAME_SIZE
	.align		4
.L_18:
        /*0060*/ 	.byte	0x04, 0x11
        /*0062*/ 	.short	(.L_20 - .L_19)
	.align		4
.L_19:
        /*0064*/ 	.word	index@(_Z21horizontal_connectioniPiP7VecContP7IndContS_S3_S_iiS3_S_)
        /*0068*/ 	.word	0x00000018


	//----- nvinfo : EIATTR_REGCOUNT
	.align		4
.L_20:
        /*006c*/ 	.byte	0x04, 0x2f
        /*006e*/ 	.short	(.L_22 - .L_21)
	.align		4
.L_21:
        /*0070*/ 	.word	index@(_Z17plot_contours_gpuP7IndContP7VecContPh)
        /*0074*/ 	.word	0x00000012


	//----- nvinfo : EIATTR_FRAME_SIZE
	.align		4
.L_22:
        /*0078*/ 	.byte	0x04, 0x11
        /*007a*/ 	.short	(.L_24 - .L_23)
	.align		4
.L_23:
        /*007c*/ 	.word	index@(_Z17plot_contours_gpuP7IndContP7VecContPh)
        /*0080*/ 	.word	0x00000000


	//----- nvinfo : EIATTR_REGCOUNT
	.align		4
.L_24:
        /*0084*/ 	.byte	0x04, 0x2f
        /*0086*/ 	.short	(.L_26 - .L_25)
	.align		4
.L_25:
        /*0088*/ 	.word	index@(_Z11borde_cerosPh)
        /*008c*/ 	.word	0x0000000a


	//----- nvinfo : EIATTR_FRAME_SIZE
	.align		4
.L_26:
        /*0090*/ 	.byte	0x04, 0x11
        /*0092*/ 	.short	(.L_28 - .L_27)
	.align		4
.L_27:
        /*0094*/ 	.word	index@(_Z11borde_cerosPh)
        /*0098*/ 	.word	0x00000000


	//----- nvinfo : EIATTR_MIN_STACK_SIZE
	.align		4
.L_28:
        /*009c*/ 	.byte	0x04, 0x12
        /*009e*/ 	.short	(.L_30 - .L_29)
	.align		4
.L_29:
        /*00a0*/ 	.word	index@(_Z11borde_cerosPh)
        /*00a4*/ 	.word	0x00000000


	//----- nvinfo : EIATTR_MIN_STACK_SIZE
	.align		4
.L_30:
        /*00a8*/ 	.byte	0x04, 0x12
        /*00aa*/ 	.short	(.L_32 - .L_31)
	.align		4
.L_31:
        /*00ac*/ 	.word	index@(_Z17plot_contours_gpuP7IndContP7VecContPh)
        /*00b0*/ 	.word	0x00000000


	//----- nvinfo : EIATTR_MIN_STACK_SIZE
	.align		4
.L_32:
        /*00b4*/ 	.byte	0x04, 0x12
        /*00b6*/ 	.short	(.L_34 - .L_33)
	.align		4
.L_33:
        /*00b8*/ 	.word	index@(_Z21horizontal_connectioniPiP7VecContP7IndContS_S3_S_iiS3_S_)
        /*00bc*/ 	.word	0x00000018


	//----- nvinfo : EIATTR_MIN_STACK_SIZE
	.align		4
.L_34:
        /*00c0*/ 	.byte	0x04, 0x12
        /*00c2*/ 	.short	(.L_36 - .L_35)
	.align		4
.L_35:
        /*00c4*/ 	.word	index@(_Z19vertical_connectioniPiP7VecContP7IndContS_S3_S_iiS3_S_)
        /*00c8*/ 	.word	0x00000018


	//----- nvinfo : EIATTR_MIN_STACK_SIZE
	.align		4
.L_36:
        /*00cc*/ 	.byte	0x04, 0x12
        /*00ce*/ 	.short	(.L_38 - .L_37)
	.align		4
.L_37:
        /*00d0*/ 	.word	index@(_Z17parallel_trackingPhS_PiP7VecContP7IndContS4_S0_)
        /*00d4*/ 	.word	0x00000000


	//----- nvinfo : EIATTR_MIN_STACK_SIZE
	.align		4
.L_38:
        /*00d8*/ 	.byte	0x04, 0x12
        /*00da*/ 	.short	(.L_40 - .L_39)
	.align		4
.L_39:
        /*00dc*/ 	.word	index@(_Z17preprocessing_gpuPhS_)
        /*00e0*/ 	.word	0x00000000
.L_40:


//--------------------- .nv.compat                --------------------------
	.section	.nv.compat,"",@"SHT_CUDA_COMPAT_INFO"
	.align	4
        /*0000*/ 	.byte	0x02, 0x09, 0x00, 0x00, 0x02, 0x02, 0x01, 0x00, 0x02, 0x05, 0x05, 0x00, 0x03, 0x07, 0x01, 0x01
        /*0010*/ 	.byte	0x02, 0x03, 0x00, 0x00, 0x02, 0x06, 0x01, 0x00, 0x04, 0x0b, 0x08, 0x00, 0x01, 0x00, 0x00, 0x00
        /*0020*/ 	.byte	0x00, 0x00, 0x00, 0x00


//--------------------- .nv.info._Z11borde_cerosPh --------------------------
	.section	.nv.info._Z11borde_cerosPh,"",@"SHT_CUDA_INFO"
	.sectionflags	@""
	.align	4


	//----- nvinfo : EIATTR_CUDA_API_VERSION
	.align		4
        /*0000*/ 	.byte	0x04, 0x37
        /*0002*/ 	.short	(.L_42 - .L_41)
.L_41:
        /*0004*/ 	.word	0x00000082


	//----- nvinfo : EIATTR_KPARAM_INFO
	.align		4
.L_42:
        /*0008*/ 	.byte	0x04, 0x17
        /*000a*/ 	.short	(.L_44 - .L_43)
.L_43:
        /*000c*/ 	.word	0x00000000
        /*0010*/ 	.short	0x0000
        /*0012*/ 	.short	0x0000
        /*0014*/ 	.byte	0x00, 0xf5, 0x21, 0x00


	//----- nvinfo : EIATTR_SPARSE_MMA_MASK
	.align		4
.L_44:
        /*0018*/ 	.byte	0x03, 0x50
        /*001a*/ 	.short	0x0000


	//----- nvinfo : EIATTR_MAXREG_COUNT
	.align		4
        /*001c*/ 	.byte	0x03, 0x1b
        /*001e*/ 	.short	0x00ff


	//----- nvinfo : EIATTR_MERCURY_ISA_VERSION
	.align		4
        /*0020*/ 	.byte	0x03, 0x5f
        /*0022*/ 	.short	0x0101


	//----- nvinfo : EIATTR_VRC_CTA_INIT_COUNT
	.align		4
        /*0024*/ 	.byte	0x02, 0x4a
	.zero		1
	.zero		1


	//----- nvinfo : EIATTR_EXIT_INSTR_OFFSETS
	.align		4
        /*0028*/ 	.byte	0x04, 0x1c
        /*002a*/ 	.short	(.L_46 - .L_45)


	//   ....[0]....
.L_45:
        /*002c*/ 	.word	0x000001b0


	//----- nvinfo : EIATTR_CRS_STACK_SIZE
	.align		4
.L_46:
        /*0030*/ 	.byte	0x04, 0x1e
        /*0032*/ 	.short	(.L_48 - .L_47)
.L_47:
        /*0034*/ 	.word	0x00000000


	//----- nvinfo : EIATTR_CBANK_PARAM_SIZE
	.align		4
.L_48:
        /*0038*/ 	.byte	0x03, 0x19
        /*003a*/ 	.short	0x0008


	//----- nvinfo : EIATTR_PARAM_CBANK
	.align		4
        /*003c*/ 	.byte	0x04, 0x0a
        /*003e*/ 	.short	(.L_50 - .L_49)
	.align		4
.L_49:
        /*0040*/ 	.word	index@(.nv.constant0._Z11borde_cerosPh)
        /*0044*/ 	.short	0x0380
        /*0046*/ 	.short	0x0008


	//----- nvinfo : EIATTR_SW_WAR
	.align		4
.L_50:
        /*0048*/ 	.byte	0x04, 0x36
        /*004a*/ 	.short	(.L_52 - .L_51)
.L_51:
        /*004c*/ 	.word	0x00000008
.L_52:


//--------------------- .nv.info._Z17plot_contours_gpuP7IndContP7VecContPh --------------------------
	.section	.nv.info._Z17plot_contours_gpuP7IndContP7VecContPh,"",@"SHT_CUDA_INFO"
	.sectionflags	@""
	.align	4


	//----- nvinfo : EIATTR_CUDA_API_VERSION
	.align		4
        /*0000*/ 	.byte	0x04, 0x37
        /*0002*/ 	.short	(.L_54 - .L_53)
.L_53:
        /*0004*/ 	.word	0x00000082


	//----- nvinfo : EIATTR_KPARAM_INFO
	.align		4
.L_54:
        /*0008*/ 	.byte	0x04, 0x17
        /*000a*/ 	.short	(.L_56 - .L_55)
.L_55:
        /*000c*/ 	.word	0x00000000
        /*0010*/ 	.short	0x0002
        /*0012*/ 	.short	0x0010
        /*0014*/ 	.byte	0x00, 0xf5, 0x21, 0x00


	//----- nvinfo : EIATTR_KPARAM_INFO
	.align		4
.L_56:
        /*0018*/ 	.byte	0x04, 0x17
        /*001a*/ 	.short	(.L_58 - .L_57)
.L_57:
        /*001c*/ 	.word	0x00000000
        /*0020*/ 	.short	0x0001
        /*0022*/ 	.short	0x0008
        /*0024*/ 	.byte	0x00, 0xf5, 0x21, 0x00


	//----- nvinfo : EIATTR_KPARAM_INFO
	.align		4
.L_58:
        /*0028*/ 	.byte	0x04, 0x17
        /*002a*/ 	.short	(.L_60 - .L_59)
.L_59:
        /*002c*/ 	.word	0x00000000
        /*0030*/ 	.short	0x0000
        /*0032*/ 	.short	0x0000
        /*0034*/ 	.byte	0x00, 0xf5, 0x21, 0x00


	//----- nvinfo : EIATTR_SPARSE_MMA_MASK
	.align		4
.L_60:
        /*0038*/ 	.byte	0x03, 0x50
        /*003a*/ 	.short	0x0000


	//----- nvinfo : EIATTR_MAXREG_COUNT
	.align		4
        /*003c*/ 	.byte	0x03, 0x1b
        /*003e*/ 	.short	0x00ff


	//----- nvinfo : EIATTR_MERCURY_ISA_VERSION
	.align		4
        /*0040*/ 	.byte	0x03, 0x5f
        /*0042*/ 	.short	0x0101


	//----- nvinfo : EIATTR_VRC_CTA_INIT_COUNT
	.align		4
        /*0044*/ 	.byte	0x02, 0x4a
	.zero		1
	.zero		1


	//----- nvinfo : EIATTR_EXIT_INSTR_OFFSETS
	.align		4
        /*0048*/ 	.byte	0x04, 0x1c
        /*004a*/ 	.short	(.L_62 - .L_61)


	//   ....[0]....
.L_61:
        /*004c*/ 	.word	0x00000120


	//   ....[1]....
        /*0050*/ 	.word	0x000001e0


	//----- nvinfo : EIATTR_CBANK_PARAM_SIZE
	.align		4
.L_62:
        /*0054*/ 	.byte	0x03, 0x19
        /*0056*/ 	.short	0x0018


	//----- nvinfo : EIATTR_PARAM_CBANK
	.align		4
        /*0058*/ 	.byte	0x04, 0x0a
        /*005a*/ 	.short	(.L_64 - .L_63)
	.align		4
.L_63:
        /*005c*/ 	.word	index@(.nv.constant0._Z17plot_contours_gpuP7IndContP7VecContPh)
        /*0060*/ 	.short	0x0380
        /*0062*/ 	.short	0x0018


	//----- nvinfo : EIATTR_SW_WAR
	.align		4
.L_64:
        /*0064*/ 	.byte	0x04, 0x36
        /*0066*/ 	.short	(.L_66 - .L_65)
.L_65:
        /*0068*/ 	.word	0x00000008
.L_66:


//--------------------- .nv.info._Z21horizontal_connectioniPiP7VecContP7IndContS_S3_S_iiS3_S_ --------------------------
	.section	.nv.info._Z21horizontal_connectioniPiP7VecContP7IndContS_S3_S_iiS3_S_,"",@"SHT_CUDA_INFO"
	.sectionflags	@""
	.align	4


	//----- nvinfo : EIATTR_CUDA_API_VERSION
	.align		4
        /*0000*/ 	.byte	0x04, 0x37
        /*0002*/ 	.short	(.L_68 - .L_67)
.L_67:
        /*0004*/ 	.word	0x00000082


	//----- nvinfo : EIATTR_KPARAM_INFO
	.align		4
.L_68:
        /*0008*/ 	.byte	0x04, 0x17
        /*000a*/ 	.short	(.L_70 - .L_69)
.L_69:
        /*000c*/ 	.word	0x00000000
        /*0010*/ 	.short	0x000a
        /*0012*/ 	.short	0x0048
        /*0014*/ 	.byte	0x00, 0xf5, 0x21, 0x00


	//----- nvinfo : EIATTR_KPARAM_INFO
	.align		4
.L_70:
        /*0018*/ 	.byte	0x04, 0x17
        /*001a*/ 	.short	(.L_72 - .L_71)
.L_71:
        /*001c*/ 	.word	0x00000000
        /*0020*/ 	.short	0x0009
        /*0022*/ 	.short	0x0040
        /*0024*/ 	.byte	0x00, 0xf5, 0x21, 0x00


	//----- nvinfo : EIATTR_KPARAM_INFO
	.align		4
.L_72:
        /*0028*/ 	.byte	0x04, 0x17
        /*002a*/ 	.short	(.L_74 - .L_73)
.L_73:
        /*002c*/ 	.word	0x00000000
        /*0030*/ 	.short	0x0008
        /*0032*/ 	.short	0x003c
        /*0034*/ 	.byte	0x00, 0xf0, 0x11, 0x00


	//----- nvinfo : EIATTR_KPARAM_INFO
	.align		4
.L_74:
        /*0038*/ 	.byte	0x04, 0x17
        /*003a*/ 	.short	(.L_76 - .L_75)
.L_75:
        /*003c*/ 	.word	0x00000000
        /*0040*/ 	.short	0x0007
        /*0042*/ 	.short	0x0038
        /*0044*/ 	.byte	0x00, 0xf0, 0x11, 0x00


	//----- nvinfo : EIATTR_KPARAM_INFO
	.align		4
.L_76:
        /*0048*/ 	.byte	0x04, 0x17
        /*004a*/ 	.short	(.L_78 - .L_77)
.L_77:
        /*004c*/ 	.word	0x00000000
        /*0050*/ 	.short	0x0006
        /*0052*/ 	.short	0x0030
        /*0054*/ 	.byte	0x00, 0xf5, 0x21, 0x00


	//----- nvinfo : EIATTR_KPARAM_INFO
	.align		4
.L_78:
        /*0058*/ 	.byte	0x04, 0x17
        /*005a*/ 	.short	(.L_80 - .L_79)
.L_79:
        /*005c*/ 	.word	0x00000000
        /*0060*/ 	.short	0x0005
        /*0062*/ 	.short	0x0028
        /*0064*/ 	.byte	0x00, 0xf5, 0x21, 0x00


	//----- nvinfo : EIATTR_KPARAM_INFO
	.align		4
.L_80:
        /*0068*/ 	.byte	0x04, 0x17
        /*006a*/ 	.short	(.L_82 - .L_81)
.L_81:
        /*006c*/ 	.word	0x00000000
        /*0070*/ 	.short	0x0004
        /*0072*/ 	.short	0x0020
        /*0074*/ 	.byte	0x00, 0xf5, 0x21, 0x00


	//----- nvinfo : EIATTR_KPARAM_INFO
	.align		4
.L_82:
        /*0078*/ 	.byte	0x04, 0x17
        /*007a*/ 	.short	(.L_84 - .L_83)
.L_83:
        /*007c*/ 	.word	0x00000000
        /*0080*/ 	.short	0x0003
        /*0082*/ 	.short	0x0018
        /*0084*/ 	.byte	0x00, 0xf5, 0x21, 0x00


	//----- nvinfo : EIATTR_KPARAM_INFO
	.align		4
.L_84:
        /*0088*/ 	.byte	0x04, 0x17
        /*008a*/ 	.short	(.L_86 - .L_85)
.L_85:
        /*008c*/ 	.word	0x00000000
        /*0090*/ 	.short	0x0002
        /*0092*/ 	.short	0x0010
        /*0094*/ 	.byte	0x00, 0xf5, 0x21, 0x00


	//----- nvinfo : EIATTR_KPARAM_INFO
	.align		4
.L_86:
        /*0098*/ 	.byte	0x04, 0x17
        /*009a*/ 	.short	(.L_88 - .L_87)
.L_87:
        /*009c*/ 	.word	0x00000000
        /*00a0*/ 	.short	0x0001
        /*00a2*/ 	.short	0x0008
        /*00a4*/ 	.byte	0x00, 0xf5, 0x21, 0x00


	//----- nvinfo : EIATTR_KPARAM_INFO
	.align		4
.L_88:
        /*00a8*/ 	.byte	0x04, 0x17
        /*00aa*/ 	.short	(.L_90 - .L_89)
.L_89:
        /*00ac*/ 	.word	0x00000000
        /*00b0*/ 	.short	0x0000
        /*00b2*/ 	.short	0x0000
        /*00b4*/ 	.byte	0x00, 0xf0, 0x11, 0x00


	//----- nvinfo : EIATTR_SPARSE_MMA_MASK
	.align		4
.L_90:
        /*00b8*/ 	.byte	0x03, 0x50
        /*00ba*/ 	.short	0x0000


	//----- nvinfo : EIATTR_MAXREG_COUNT
	.align		4
        /*00bc*/ 	.byte	0x03, 0x1b
        /*00be*/ 	.short	0x00ff


	//----- nvinfo : EIATTR_EXTERNS
	.align		4
        /*00c0*/ 	.byte	0x04, 0x0f
        /*00c2*/ 	.short	(.L_92 - .L_91)


	//   ....[0]....
	.align		4
.L_91:
        /*00c4*/ 	.word	index@(vprintf)


	//----- nvinfo : EIATTR_MERCURY_ISA_VERSION
	.align		4
.L_92:
        /*00c8*/ 	.byte	0x03, 0x5f
        /*00ca*/ 	.short	0x0101


	//----- nvinfo : EIATTR_INT_WARP_WIDE_INSTR_OFFSETS
	.align		4
        /*00cc*/ 	.byte	0x04, 0x31
        /*00ce*/ 	.short	(.L_94 - .L_93)


	//   ....[0]....
.L_93:
        /*00d0*/ 	.word	0x00000a40


	//   ....[1]....
        /*00d4*/ 	.word	0x00000b50


	//----- nvinfo : EIATTR_VRC_CTA_INIT_COUNT
	.align		4
.L_94:
        /*00d8*/ 	.byte	0x02, 0x4a
	.zero		1
	.zero		1


	//----- nvinfo : EIATTR_SYSCALL_OFFSETS
	.align		4
        /*00dc*/ 	.byte	0x04, 0x46
        /*00de*/ 	.short	(.L_96 - .L_95)


	//   ....[0]....
.L_95:
        /*00e0*/ 	.word	0x00000990


	//   ....[1]....
        /*00e4*/ 	.word	0x00001530


	//----- nvinfo : EIATTR_EXIT_INSTR_OFFSETS
	.align		4
.L_96:
        /*00e8*/ 	.byte	0x04, 0x1c
        /*00ea*/ 	.short	(.L_98 - .L_97)


	//   ....[0]....
.L_97:
        /*00ec*/ 	.word	0x000016c0


	//----- nvinfo : EIATTR_CRS_STACK_SIZE
	.align		4
.L_98:
        /*00f0*/ 	.byte	0x04, 0x1e
        /*00f2*/ 	.short	(.L_100 - .L_99)
.L_99:
        /*00f4*/ 	.word	0x00000000


	//----- nvinfo : EIATTR_CBANK_PARAM_SIZE
	.align		4
.L_100:
        /*00f8*/ 	.byte	0x03, 0x19
        /*00fa*/ 	.short	0x0050


	//----- nvinfo : EIATTR_PARAM_CBANK
	.align		4
        /*00fc*/ 	.byte	0x04, 0x0a
        /*00fe*/ 	.short	(.L_102 - .L_101)
	.align		4
.L_101:
        /*0100*/ 	.word	index@(.nv.constant0._Z21horizontal_connectioniPiP7VecContP7IndContS_S3_S_iiS3_S_)
        /*0104*/ 	.short	0x0380
        /*0106*/ 	.short	0x0050


	//----- nvinfo : EIATTR_SW_WAR
	.align		4
.L_102:
        /*0108*/ 	.byte	0x04, 0x36
        /*010a*/ 	.short	(.L_104 - .L_103)
.L_103:
        /*010c*/ 	.word	0x00000008
.L_104:


//--------------------- .nv.info._Z19vertical_connectioniPiP7VecContP7IndContS_S3_S_iiS3_S_ --------------------------
	.section	.nv.info._Z19vertical_connectioniPiP7VecContP7IndContS_S3_S_iiS3_S_,"",@"SHT_CUDA_INFO"
	.sectionflags	@""
	.align	4


	//----- nvinfo : EIATTR_CUDA_API_VERSION
	.align		4
        /*0000*/ 	.byte	0x04, 0x37
        /*0002*/ 	.short	(.L_106 - .L_105)
.L_105:
        /*0004*/ 	.word	0x00000082


	//----- nvinfo : EIATTR_KPARAM_INFO
	.align		4
.L_106:
        /*0008*/ 	.byte	0x04, 0x17
        /*000a*/ 	.short	(.L_108 - .L_107)
.L_107:
        /*000c*/ 	.word	0x00000000
        /*0010*/ 	.short	0x000a
        /*0012*/ 	.short	0x0048
        /*0014*/ 	.byte	0x00, 0xf5, 0x21, 0x00


	//----- nvinfo : EIATTR_KPARAM_INFO
	.align		4
.L_108:
        /*0018*/ 	.byte	0x04, 0x17
        /*001a*/ 	.short	(.L_110 - .L_109)
.L_109:
        /*001c*/ 	.word	0x00000000
        /*0020*/ 	.short	0x0009
        /*0022*/ 	.short	0x0040
        /*0024*/ 	.byte	0x00, 0xf5, 0x21, 0x00


	//----- nvinfo : EIATTR_KPARAM_INFO
	.align		4
.L_110:
        /*0028*/ 	.byte	0x04, 0x17
        /*002a*/ 	.short	(.L_112 - .L_111)
.L_111:
        /*002c*/ 	.word	0x00000000
        /*0030*/ 	.short	0x0008
        /*0032*/ 	.short	0x003c
        /*0034*/ 	.byte	0x00, 0xf0, 0x11, 0x00


	//----- nvinfo : EIATTR_KPARAM_INFO
	.align		4
.L_112:
        /*0038*/ 	.byte	0x04, 0x17
        /*003a*/ 	.short	(.L_114 - .L_113)
.L_113:
        /*003c*/ 	.word	0x00000000
        /*0040*/ 	.short	0x0007
        /*0042*/ 	.short	0x0038
        /*0044*/ 	.byte	0x00, 0xf0, 0x11, 0x00


	//----- nvinfo : EIATTR_KPARAM_INFO
	.align		4
.L_114:
        /*0048*/ 	.byte	0x04, 0x17
        /*004a*/ 	.short	(.L_116 - .L_115)
.L_115:
        /*004c*/ 	.word	0x00000000
        /*0050*/ 	.short	0x0006
        /*0052*/ 	.short	0x0030
        /*0054*/ 	.byte	0x00, 0xf5, 0x21, 0x00


	//----- nvinfo : EIATTR_KPARAM_INFO
	.align		4
.L_116:
        /*0058*/ 	.byte	0x04, 0x17
        /*005a*/ 	.short	(.L_118 - .L_117)
.L_117:
        /*005c*/ 	.word	0x00000000
        /*0060*/ 	.short	0x0005
        /*0062*/ 	.short	0x0028
        /*0064*/ 	.byte	0x00, 0xf5, 0x21, 0x00


	//----- nvinfo : EIATTR_KPARAM_INFO
	.align		4
.L_118:
        /*0068*/ 	.byte	0x04, 0x17
        /*006a*/ 	.short	(.L_120 - .L_119)
.L_119:
        /*006c*/ 	.word	0x00000000
        /*0070*/ 	.short	0x0004
        /*0072*/ 	.short	0x0020
        /*0074*/ 	.byte	0x00, 0xf5, 0x21, 0x00


	//----- nvinfo : EIATTR_KPARAM_INFO
	.align		4
.L_120:
        /*0078*/ 	.byte	0x04, 0x17
        /*007a*/ 	.short	(.L_122 - .L_121)
.L_121:
        /*007c*/ 	.word	0x00000000
        /*0080*/ 	.short	0x0003
        /*0082*/ 	.short	0x0018
        /*0084*/ 	.byte	0x00, 0xf5, 0x21, 0x00


	//----- nvinfo : EIATTR_KPARAM_INFO
	.align		4
.L_122:
        /*0088*/ 	.byte	0x04, 0x17
        /*008a*/ 	.short	(.L_124 - .L_123)
.L_123:
        /*008c*/ 	.word	0x00000000
        /*0090*/ 	.short	0x0002
        /*0092*/ 	.short	0x0010
        /*0094*/ 	.byte	0x00, 0xf5, 0x21, 0x00


	//----- nvinfo : EIATTR_KPARAM_INFO
	.align		4
.L_124:
        /*0098*/ 	.byte	0x04, 0x17
        /*009a*/ 	.short	(.L_126 - .L_125)
.L_125:
        /*009c*/ 	.word	0x00000000
        /*00a0*/ 	.short	0x0001
        /*00a2*/ 	.short	0x0008
        /*00a4*/ 	.byte	0x00, 0xf5, 0x21, 0x00


	//----- nvinfo : EIATTR_KPARAM_INFO
	.align		4
.L_126:
        /*00a8*/ 	.byte	0x04, 0x17
        /*00aa*/ 	.short	(.L_128 - .L_127)
.L_127:
        /*00ac*/ 	.word	0x00000000
        /*00b0*/ 	.short	0x0000
        /*00b2*/ 	.short	0x0000
        /*00b4*/ 	.byte	0x00, 0xf0, 0x11, 0x00


	//----- nvinfo : EIATTR_SPARSE_MMA_MASK
	.align		4
.L_128:
        /*00b8*/ 	.byte	0x03, 0x50
        /*00ba*/ 	.short	0x0000


	//----- nvinfo : EIATTR_MAXREG_COUNT
	.align		4
        /*00bc*/ 	.byte	0x03, 0x1b
        /*00be*/ 	.short	0x00ff


	//----- nvinfo : EIATTR_EXTERNS
	.align		4
        /*00c0*/ 	.byte	0x04, 0x0f
        /*00c2*/ 	.short	(.L_130 - .L_129)


	//   ....[0]....
	.align		4
.L_129:
        /*00c4*/ 	.word	index@(vprintf)


	//----- nvinfo : EIATTR_MERCURY_ISA_VERSION
	.align		4
.L_130:
        /*00c8*/ 	.byte	0x03, 0x5f
        /*00ca*/ 	.short	0x0101


	//----- nvinfo : EIATTR_INT_WARP_WIDE_INSTR_OFFSETS
	.align		4
        /*00cc*/ 	.byte	0x04, 0x31
        /*00ce*/ 	.short	(.L_132 - .L_131)


	//   ....[0]....
.L_131:
        /*00d0*/ 	.word	0x00000c10


	//   ....[1]....
        /*00d4*/ 	.word	0x00000d20


	//----- nvinfo : EIATTR_VRC_CTA_INIT_COUNT
	.align		4
.L_132:
        /*00d8*/ 	.byte	0x02, 0x4a
	.zero		1
	.zero		1


	//----- nvinfo : EIATTR_SYSCALL_OFFSETS
	.align		4
        /*00dc*/ 	.byte	0x04, 0x46
        /*00de*/ 	.short	(.L_134 - .L_133)


	//   ....[0]....
.L_133:
        /*00e0*/ 	.word	0x00000b70


	//   ....[1]....
        /*00e4*/ 	.word	0x00001890


	//----- nvinfo : EIATTR_EXIT_INSTR_OFFSETS
	.align		4
.L_134:
        /*00e8*/ 	.byte	0x04, 0x1c
        /*00ea*/ 	.short	(.L_136 - .L_135)


	//   ....[0]....
.L_135:
        /*00ec*/ 	.word	0x00001a50


	//----- nvinfo : EIATTR_CRS_STACK_SIZE
	.align		4
.L_136:
        /*00f0*/ 	.byte	0x04, 0x1e
        /*00f2*/ 	.short	(.L_138 - .L_137)
.L_137:
        /*00f4*/ 	.word	0x00000000


	//----- nvinfo : EIATTR_CBANK_PARAM_SIZE
	.align		4
.L_138:
        /*00f8*/ 	.byte	0x03, 0x19
        /*00fa*/ 	.short	0x0050


	//----- nvinfo : EIATTR_PARAM_CBANK
	.align		4
        /*00fc*/ 	.byte	0x04, 0x0a
        /*00fe*/ 	.short	(.L_140 - .L_139)
	.align		4
.L_139:
        /*0100*/ 	.word	index@(.nv.constant0._Z19vertical_connectioniPiP7VecContP7IndContS_S3_S_iiS3_S_)
        /*0104*/ 	.short	0x0380
        /*0106*/ 	.short	0x0050


	//----- nvinfo : EIATTR_SW_WAR
	.align		4
.L_140:
        /*0108*/ 	.byte	0x04, 0x36
        /*010a*/ 	.short	(.L_142 - .L_141)
.L_141:
        /*010c*/ 	.word	0x00000008
.L_142:


//--------------------- .nv.info._Z17parallel_trackingPhS_PiP7VecContP7IndContS4_S0_ --------------------------
	.section	.nv.info._Z17parallel_trackingPhS_PiP7VecContP7IndContS4_S0_,"",@"SHT_CUDA_INFO"
	.sectionflags	@""
	.align	4


	//----- nvinfo : EIATTR_CUDA_API_VERSION
	.align		4
        /*0000*/ 	.byte	0x04, 0x37
        /*0002*/ 	.short	(.L_144 - .L_143)
.L_143:
        /*0004*/ 	.word	0x00000082


	//----- nvinfo : EIATTR_KPARAM_INFO
	.align		4
.L_144:
        /*0008*/ 	.byte	0x04, 0x17
        /*000a*/ 	.short	(.L_146 - .L_145)
.L_145:
        /*000c*/ 	.word	0x00000000
        /*0010*/ 	.short	0x0006
        /*0012*/ 	.short	0x0030
        /*0014*/ 	.byte	0x00, 0xf5, 0x21, 0x00


	//----- nvinfo : EIATTR_KPARAM_INFO
	.align		4
.L_146:
        /*0018*/ 	.byte	0x04, 0x17
        /*001a*/ 	.short	(.L_148 - .L_147)
.L_147:
        /*001c*/ 	.word	0x00000000
        /*0020*/ 	.short	0x0005
        /*0022*/ 	.short	0x0028
        /*0024*/ 	.byte	0x00, 0xf5, 0x21, 0x00


	//----- nvinfo : EIATTR_KPARAM_INFO
	.align		4
.L_148:
        /*0028*/ 	.byte	0x04, 0x17
        /*002a*/ 	.short	(.L_150 - .L_149)
.L_149:
        /*002c*/ 	.word	0x00000000
        /*0030*/ 	.short	0x0004
        /*0032*/ 	.short	0x0020
        /*0034*/ 	.byte	0x00, 0xf5, 0x21, 0x00


	//----- nvinfo : EIATTR_KPARAM_INFO
	.align		4
.L_150:
        /*0038*/ 	.byte	0x04, 0x17
        /*003a*/ 	.short	(.L_152 - .L_151)
.L_151:
        /*003c*/ 	.word	0x00000000
        /*0040*/ 	.short	0x0003
        /*0042*/ 	.short	0x0018
        /*0044*/ 	.byte	0x00, 0xf5, 0x21, 0x00


	//----- nvinfo : EIATTR_KPARAM_INFO
	.align		4
.L_152:
        /*0048*/ 	.byte	0x04, 0x17
        /*004a*/ 	.short	(.L_154 - .L_153)
.L_153:
        /*004c*/ 	.word	0x00000000
        /*0050*/ 	.short	0x0002
        /*0052*/ 	.short	0x0010
        /*0054*/ 	.byte	0x00, 0xf5, 0x21, 0x00


	//----- nvinfo : EIATTR_KPARAM_INFO
	.align		4
.L_154:
        /*0058*/ 	.byte	0x04, 0x17
        /*005a*/ 	.short	(.L_156 - .L_155)
.L_155:
        /*005c*/ 	.word	0x00000000
        /*0060*/ 	.short	0x0001
        /*0062*/ 	.short	0x0008
        /*0064*/ 	.byte	0x00, 0xf5, 0x21, 0x00


	//----- nvinfo : EIATTR_KPARAM_INFO
	.align		4
.L_156:
        /*0068*/ 	.byte	0x04, 0x17
        /*006a*/ 	.short	(.L_158 - .L_157)
.L_157:
        /*006c*/ 	.word	0x00000000
        /*0070*/ 	.short	0x0000
        /*0072*/ 	.short	0x0000
        /*0074*/ 	.byte	0x00, 0xf5, 0x21, 0x00


	//----- nvinfo : EIATTR_SPARSE_MMA_MASK
	.align		4
.L_158:
        /*0078*/ 	.byte	0x03, 0x50
        /*007a*/ 	.short	0x0000


	//----- nvinfo : EIATTR_MAXREG_COUNT
	.align		4
        /*007c*/ 	.byte	0x03, 0x1b
        /*007e*/ 	.short	0x00ff


	//----- nvinfo : EIATTR_MERCURY_ISA_VERSION
	.align		4
        /*0080*/ 	.byte	0x03, 0x5f
        /*0082*/ 	.short	0x0101


	//----- nvinfo : EIATTR_INT_WARP_WIDE_INSTR_OFFSETS
	.align		4
        /*0084*/ 	.byte	0x04, 0x31
        /*0086*/ 	.short	(.L_160 - .L_159)


	//   ....[0]....
.L_159:
        /*0088*/ 	.word	0x000018d0


	//   ....[1]....
        /*008c*/ 	.word	0x000019a0


	//   ....[2]....
        /*0090*/ 	.word	0x000030b0


	//   ....[3]....
        /*0094*/ 	.word	0x00003180


	//   ....[4]....
        /*0098*/ 	.word	0x000049c0


	//   ....[5]....
        /*009c*/ 	.word	0x00004a90


	//   ....[6]....
        /*00a0*/ 	.word	0x00004b70


	//   ....[7]....
        /*00a4*/ 	.word	0x00004c40


	//----- nvinfo : EIATTR_VRC_CTA_INIT_COUNT
	.align		4
.L_160:
        /*00a8*/ 	.byte	0x02, 0x4a
	.zero		1
	.zero		1


	//----- nvinfo : EIATTR_EXIT_INSTR_OFFSETS
	.align		4
        /*00ac*/ 	.byte	0x04, 0x1c
        /*00ae*/ 	.short	(.L_162 - .L_161)


	//   ....[0]....
.L_161:
        /*00b0*/ 	.word	0x00000280


	//   ....[1]....
        /*00b4*/ 	.word	0x00004db0


	//----- nvinfo : EIATTR_CRS_STACK_SIZE
	.align		4
.L_162:
        /*00b8*/ 	.byte	0x04, 0x1e
        /*00ba*/ 	.short	(.L_164 - .L_163)
.L_163:
        /*00bc*/ 	.word	0x00000000


	//----- nvinfo : EIATTR_CBANK_PARAM_SIZE
	.align		4
.L_164:
        /*00c0*/ 	.byte	0x03, 0x19
        /*00c2*/ 	.short	0x0038


	//----- nvinfo : EIATTR_PARAM_CBANK
	.align		4
        /*00c4*/ 	.byte	0x04, 0x0a
        /*00c6*/ 	.short	(.L_166 - .L_165)
	.align		4
.L_165:
        /*00c8*/ 	.word	index@(.nv.constant0._Z17parallel_trackingPhS_PiP7VecContP7IndContS4_S0_)
        /*00cc*/ 	.short	0x0380
        /*00ce*/ 	.short	0x0038


	//----- nvinfo : EIATTR_SW_WAR
	.align		4
.L_166:
        /*00d0*/ 	.byte	0x04, 0x36
        /*00d2*/ 	.short	(.L_168 - .L_167)
.L_167:
        /*00d4*/ 	.word	0x00000008
.L_168:


//--------------------- .nv.info._Z17preprocessing_gpuPhS_ --------------------------
	.section	.nv.info._Z17preprocessing_gpuPhS_,"",@"SHT_CUDA_INFO"
	.sectionflags	@""
	.align	4


	//----- nvinfo : EIATTR_CUDA_API_VERSION
	.align		4
        /*0000*/ 	.byte	0x04, 0x37
        /*0002*/ 	.short	(.L_170 - .L_169)
.L_169:
        /*0004*/ 	.word	0x00000082


	//----- nvinfo : EIATTR_KPARAM_INFO
	.align		4
.L_170:
        /*0008*/ 	.byte	0x04, 0x17
        /*000a*/ 	.short	(.L_172 - .L_171)
.L_171:
        /*000c*/ 	.word	0x00000000
        /*0010*/ 	.short	0x0001
        /*0012*/ 	.short	0x0008
        /*0014*/ 	.byte	0x00, 0xf5, 0x21, 0x00


	//----- nvinfo : EIATTR_KPARAM_INFO
	.align		4
.L_172:
        /*0018*/ 	.byte	0x04, 0x17
        /*001a*/ 	.short	(.L_174 - .L_173)
.L_173:
        /*001c*/ 	.word	0x00000000
        /*0020*/ 	.short	0x0000
        /*0022*/ 	.short	0x0000
        /*0024*/ 	.byte	0x00, 0xf5, 0x21, 0x00


	//----- nvinfo : EIATTR_SPARSE_MMA_MASK
	.align		4
.L_174:
        /*0028*/ 	.byte	0x03, 0x50
        /*002a*/ 	.short	0x0000


	//----- nvinfo : EIATTR_MAXREG_COUNT
	.align		4
        /*002c*/ 	.byte	0x03, 0x1b
        /*002e*/ 	.short	0x00ff


	//----- nvinfo : EIATTR_NUM_BARRIERS
	.align		4
        /*0030*/ 	.byte	0x02, 0x4c
        /*0032*/ 	.byte	0x01
	.zero		1


	//----- nvinfo : EIATTR_MERCURY_ISA_VERSION
	.align		4
        /*0034*/ 	.byte	0x03, 0x5f
        /*0036*/ 	.short	0x0101


	//----- nvinfo : EIATTR_VRC_CTA_INIT_COUNT
	.align		4
        /*0038*/ 	.byte	0x02, 0x4a
	.zero		1
	.zero		1


	//----- nvinfo : EIATTR_EXIT_INSTR_OFFSETS
	.align		4
        /*003c*/ 	.byte	0x04, 0x1c
        /*003e*/ 	.short	(.L_176 - .L_175)


	//   ....[0]....
.L_175:
        /*0040*/ 	.word	0x000003d0


	//   ....[1]....
        /*0044*/ 	.word	0x000004d0


	//----- nvinfo : EIATTR_CRS_STACK_SIZE
	.align		4
.L_176:
        /*0048*/ 	.byte	0x04, 0x1e
        /*004a*/ 	.short	(.L_178 - .L_177)
.L_177:
        /*004c*/ 	.word	0x00000000


	//----- nvinfo : EIATTR_CBANK_PARAM_SIZE
	.align		4
.L_178:
        /*0050*/ 	.byte	0x03, 0x19
        /*0052*/ 	.short	0x0010


	//----- nvinfo : EIATTR_PARAM_CBANK
	.align		4
        /*0054*/ 	.byte	0x04, 0x0a
        /*0056*/ 	.short	(.L_180 - .L_179)
	.align		4
.L_179:
        /*0058*/ 	.word	index@(.nv.constant0._Z17preprocessing_gpuPhS_)
        /*005c*/ 	.short	0x0380
        /*005e*/ 	.short	0x0010


	//----- nvinfo : EIATTR_SW_WAR
	.align		4
.L_180:
        /*0060*/ 	.byte	0x04, 0x36
        /*0062*/ 	.short	(.L_182 - .L_181)
.L_181:
        /*0064*/ 	.word	0x00000008
.L_182:


//--------------------- .nv.callgraph             --------------------------
	.section	.nv.callgraph,"",@"SHT_CUDA_CALLGRAPH"
	.align	4
	.sectionentsize	8
	.align		4
        /*0000*/ 	.word	0x00000000
	.align		4
        /*0004*/ 	.word	0xffffffff
	.align		4
        /*0008*/ 	.word	index@(_Z21horizontal_connectioniPiP7VecContP7IndContS_S3_S_iiS3_S_)
	.align		4
        /*000c*/ 	.word	index@(vprintf)
	.align		4
        /*0010*/ 	.word	index@(_Z19vertical_connectioniPiP7VecContP7IndContS_S3_S_iiS3_S_)
	.align		4
        /*0014*/ 	.word	index@(vprintf)
	.align		4
        /*0018*/ 	.word	0x00000000
	.align		4
        /*001c*/ 	.word	0xfffffffe
	.align		4
        /*0020*/ 	.word	0x00000000
	.align		4
        /*0024*/ 	.word	0xfffffffd
	.align		4
        /*0028*/ 	.word	0x00000000
	.align		4
        /*002c*/ 	.word	0xfffffffc


//--------------------- .nv.constant3             --------------------------
	.section	.nv.constant3,"a",@progbits
	.align	4
.nv.constant3:
	.type		iouts,@object
	.size		iouts,(poss - iouts)
iouts:
        /*0000*/ 	.byte	0x00, 0x00, 0x00, 0x00, 0xff, 0xff, 0xff, 0xff, 0xff, 0xff, 0xff, 0xff, 0x01, 0x00, 0x00, 0x00
        /*0010*/ 	.byte	0x00, 0x00, 0x00, 0x00, 0xff, 0xff, 0xff, 0xff, 0x01, 0x00, 0x00, 0x00, 0x01, 0x00, 0x00, 0x00
        /*0020*/ 	.byte	0x00, 0x00, 0x00, 0x00
	.type		poss,@object
	.size		poss,(.L_1 - poss)
poss:
        /*0024*/ 	.byte	0x02, 0x00, 0x00, 0x00, 0x01, 0x00, 0x00, 0x00, 0x03, 0x00, 0x00, 0x00, 0x01, 0x00, 0x00, 0x00
        /*0034*/ 	.byte	0x00, 0x00, 0x00, 0x00, 0x01, 0x00, 0x00, 0x00, 0x07, 0x00, 0x00, 0x00, 0x01, 0x00, 0x00, 0x00
        /*0044*/ 	.byte	0x05, 0x00, 0x00, 0x00
.L_1:


//--------------------- .nv.constant4             --------------------------
	.section	.nv.constant4,"a",@progbits
	.align	8
	.align		8
.nv.constant4:
        /*0000*/ 	.dword	$str
	.align		8
        /*0008*/ 	.dword	vprintf


//--------------------- .text._Z11borde_cerosPh   --------------------------
	.section	.text._Z11borde_cerosPh,"ax",@progbits
	.align	128
        .global         _Z11borde_cerosPh
        .type           _Z11borde_cerosPh,@function
        .size           _Z11borde_cerosPh,(.L_x_114 - _Z11borde_cerosPh)
        .other          _Z11borde_cerosPh,@"STO_CUDA_ENTRY STV_DEFAULT"
_Z11borde_cerosPh:
.text._Z11borde_cerosPh:
[----:B------:R-:W-:Y:S01]  /*0000*/  LDC R1, c[0x0][0x37c] ;  /* 0x0000df00ff017b82 */ /* 0x000fe20000000800 */
[----:B------:R-:W0:Y:S01]  /*0010*/  S2R R0, SR_TID.X ;  /* 0x0000000000007919 */ /* 0x000e220000002100 */
[----:B------:R-:W0:Y:S01]  /*0020*/  LDCU.64 UR6, c[0x0][0x380] ;  /* 0x00007000ff0677ac */ /* 0x000e220008000a00 */
[----:B------:R-:W-:Y:S01]  /*0030*/  BSSY.RECONVERGENT B0, `(.L_x_0) ;  /* 0x000000e000007945 */ /* 0x000fe20003800200 */
[----:B------:R-:W1:Y:S01]  /*0040*/  LDCU.64 UR4, c[0x0][0x358] ;  /* 0x00006b00ff0477ac */ /* 0x000e620008000a00 */
[----:B0-----:R-:W-:Y:S01]  /*0050*/  IADD3 R4, P0, PT, R0, UR6, RZ ;  /* 0x0000000600047c10 */ /* 0x001fe2000ff1e0ff */
[----:B------:R-:W-:-:S04]  /*0060*/  IMAD.MOV.U32 R5, RZ, RZ, R0 ;  /* 0x000000ffff057224 */ /* 0x000fc800078e0000 */
[----:B-1----:R-:W-:-:S08]  /*0070*/  IMAD.X R7, RZ, RZ, UR7, P0 ;  /* 0x00000007ff077e24 */ /* 0x002fd000080e06ff */
.L_x_1:
[----:B0-----:R-:W-:Y:S01]  /*0080*/  MOV R2, R4 ;  /* 0x0000000400027202 */ /* 0x001fe20000000f00 */
[----:B------:R-:W-:Y:S01]  /*0090*/  IMAD.MOV.U32 R3, RZ, RZ, R7 ;  /* 0x000000ffff037224 */ /* 0x000fe200078e0007 */
[C---:B------:R-:W-:Y:S01]  /*00a0*/  ISETP.GE.U32.AND P0, PT, R0.reuse, 0xd0, PT ;  /* 0x000000d00000780c */ /* 0x040fe20003f06070 */
[----:B------:R-:W-:Y:S01]  /*00b0*/  VIADD R0, R0, 0x400 ;  /* 0x0000040000007836 */ /* 0x000fe20000000000 */
[----:B------:R-:W-:Y:S02]  /*00c0*/  IADD3 R4, P1, PT, R2, 0x400, RZ ;  /* 0x0000040002047810 */ /* 0x000fe40007f3e0ff */
[----:B------:R0:W-:Y:S02]  /*00d0*/  STG.E.U8 desc[UR4][R2.64], RZ ;  /* 0x000000ff02007986 */ /* 0x0001e4000c101104 */
[----:B------:R-:W-:Y:S02]  /*00e0*/  IADD3.X R7, PT, PT, RZ, R3, RZ, P1, !PT ;  /* 0x00000003ff077210 */ /* 0x000fe40000ffe4ff */
[----:B------:R0:W-:Y:S05]  /*00f0*/  STG.E.U8 desc[UR4][R2.64+0x138ea0], RZ ;  /* 0x138ea0ff02007986 */ /* 0x0001ea000c101104 */
[----:B------:R-:W-:Y:S05]  /*0100*/  @!P0 BRA `(.L_x_1) ;  /* 0xfffffffc00dc8947 */ /* 0x000fea000383ffff */
[----:B------:R-:W-:Y:S05]  /*0110*/  BSYNC.RECONVERGENT B0 ;  /* 0x0000000000007941 */ /* 0x000fea0003800200 */
.L_x_0:
[----:B0-----:R-:W0:Y:S02]  /*0120*/  LDC.64 R2, c[0x0][0x380] ;  /* 0x0000e000ff027b82 */ /* 0x001e240000000a00 */
[----:B0-----:R-:W-:-:S07]  /*0130*/  IMAD.WIDE.U32 R2, R5, 0x4e0, R2 ;  /* 0x000004e005027825 */ /* 0x001fce00078e0002 */
.L_x_2:
[C---:B------:R-:W-:Y:S01]  /*0140*/  ISETP.GE.U32.AND P0, PT, R5.reuse, 0x4, PT ;  /* 0x000000040500780c */ /* 0x040fe20003f06070 */
[----:B------:R-:W-:Y:S01]  /*0150*/  STG.E.U8 desc[UR4][R2.64], RZ ;  /* 0x000000ff02007986 */ /* 0x000fe2000c101104 */
[----:B------:R-:W-:-:S03]  /*0160*/  VIADD R5, R5, 0x400 ;  /* 0x0000040005057836 */ /* 0x000fc60000000000 */
[----:B------:R0:W-:Y:S02]  /*0170*/  STG.E.U8 desc[UR4][R2.64+0x4cf], RZ ;  /* 0x0004cfff02007986 */ /* 0x0001e4000c101104 */
[----:B0-----:R-:W-:-:S04]  /*0180*/  IADD3 R2, P1, PT, R2, 0x138000, RZ ;  /* 0x0013800002027810 */ /* 0x001fc80007f3e0ff */
[----:B------:R-:W-:Y:S02]  /*0190*/  IADD3.X R3, PT, PT, RZ, R3, RZ, P1, !PT ;  /* 0x00000003ff037210 */ /* 0x000fe40000ffe4ff */
[----:B------:R-:W-:Y:S07]  /*01a0*/  @!P0 BRA `(.L_x_2) ;  /* 0xfffffffc00e48947 */ /* 0x000fee000383ffff */
[----:B------:R-:W-:Y:S05]  /*01b0*/  EXIT ;  /* 0x000000000000794d */ /* 0x000fea0003800000 */
.L_x_3:
[----:B------:R-:W-:-:S00]  /*01c0*/  BRA `(.L_x_3) ;  /* 0xfffffffc00fc7947 */ /* 0x000fc0000383ffff */
[----:B------:R-:W-:-:S00]  /*01d0*/  NOP ;  /* 0x0000000000007918 */ /* 0x000fc00000000000 */
        /* <DEDUP_REMOVED lines=10> */
.L_x_114:


//--------------------- .text._Z17plot_contours_gpuP7IndContP7VecContPh --------------------------
	.section	.text._Z17plot_contours_gpuP7IndContP7VecContPh,"ax",@progbits
	.align	128
        .global         _Z17plot_contours_gpuP7IndContP7VecContPh
        .type           _Z17plot_contours_gpuP7IndContP7VecContPh,@function
        .size           _Z17plot_contours_gpuP7IndContP7VecContPh,(.L_x_115 - _Z17plot_contours_gpuP7IndContP7VecContPh)
        .other          _Z17plot_contours_gpuP7IndContP7VecContPh,@"STO_CUDA_ENTRY STV_DEFAULT"
_Z17plot_contours_gpuP7IndContP7VecContPh:
.text._Z17plot_contours_gpuP7IndContP7VecContPh:
[----:B------:R-:W-:Y:S01]  /*0000*/  LDC R1, c[0x0][0x37c] ;  /* 0x0000df00ff017b82 */ /* 0x000fe20000000800 */
[----:B------:R-:W0:Y:S07]  /*0010*/  S2R R15, SR_CTAID.X ;  /* 0x00000000000f7919 */ /* 0x000e2e0000002500 */
[----:B------:R-:W0:Y:S01]  /*0020*/  LDC.64 R6, c[0x0][0x380] ;  /* 0x0000e000ff067b82 */ /* 0x000e220000000a00 */
[----:B------:R-:W1:Y:S07]  /*0030*/  LDCU.64 UR4, c[0x0][0x358] ;  /* 0x00006b00ff0477ac */ /* 0x000e6e0008000a00 */
[----:B------:R-:W2:Y:S08]  /*0040*/  LDC.64 R2, c[0x0][0x388] ;  /* 0x0000e200ff027b82 */ /* 0x000eb00000000a00 */
[----:B------:R-:W3:Y:S01]  /*0050*/  LDC.64 R4, c[0x0][0x390] ;  /* 0x0000e400ff047b82 */ /* 0x000ee20000000a00 */
[----:B0-----:R-:W-:-:S05]  /*0060*/  IMAD.WIDE.U32 R6, R15, 0xc, R6 ;  /* 0x0000000c0f067825 */ /* 0x001fca00078e0006 */
[----:B-1----:R-:W2:Y:S04]  /*0070*/  LDG.E R13, desc[UR4][R6.64] ;  /* 0x00000004060d7981 */ /* 0x002ea8000c1e1900 */
[----:B------:R-:W4:Y:S01]  /*0080*/  LDG.E R0, desc[UR4][R6.64+0x4] ;  /* 0x0000040406007981 */ /* 0x000f22000c1e1900 */
[----:B--2---:R-:W-:-:S05]  /*0090*/  IMAD.WIDE R8, R13, 0x1c, R2 ;  /* 0x0000001c0d087825 */ /* 0x004fca00078e0202 */
[----:B------:R-:W2:Y:S04]  /*00a0*/  LDG.E R10, desc[UR4][R8.64+0x4] ;  /* 0x00000404080a7981 */ /* 0x000ea8000c1e1900 */
[----:B------:R-:W2:Y:S01]  /*00b0*/  LDG.E R11, desc[UR4][R8.64] ;  /* 0x00000004080b7981 */ /* 0x000ea2000c1e1900 */
[----:B------:R-:W-:Y:S01]  /*00c0*/  IADD3 R15, PT, PT, R15, 0x1, RZ ;  /* 0x000000010f0f7810 */ /* 0x000fe20007ffe0ff */
[----:B--2---:R-:W-:-:S05]  /*00d0*/  IMAD R11, R10, 0x4d0, R11 ;  /* 0x000004d00a0b7824 */ /* 0x004fca00078e020b */
[----:B---3--:R-:W-:-:S04]  /*00e0*/  IADD3 R10, P0, PT, R11, R4, RZ ;  /* 0x000000040b0a7210 */ /* 0x008fc80007f1e0ff */
[----:B------:R-:W-:Y:S02]  /*00f0*/  LEA.HI.X.SX32 R11, R11, R5, 0x1, P0 ;  /* 0x000000050b0b7211 */ /* 0x000fe400000f0eff */
[----:B----4-:R-:W-:-:S03]  /*0100*/  ISETP.NE.AND P0, PT, R13, R0, PT ;  /* 0x000000000d00720c */ /* 0x010fc60003f05270 */
[----:B------:R0:W-:Y:S10]  /*0110*/  STG.E.U8 desc[UR4][R10.64], R15 ;  /* 0x0000000f0a007986 */ /* 0x0001f4000c101104 */
[----:B------:R-:W-:Y:S05]  /*0120*/  @!P0 EXIT ;  /* 0x000000000000894d */ /* 0x000fea0003800000 */
.L_x_4:
[----:B------:R-:W-:-:S05]  /*0130*/  IMAD.WIDE R6, R13, 0x1c, R2 ;  /* 0x0000001c0d067825 */ /* 0x000fca00078e0202 */
[----:B------:R-:W2:Y:S02]  /*0140*/  LDG.E R13, desc[UR4][R6.64+0x18] ;  /* 0x00001804060d7981 */ /* 0x000ea4000c1e1900 */
[----:B--2---:R-:W-:-:S05]  /*0150*/  IMAD.WIDE R8, R13, 0x1c, R2 ;  /* 0x0000001c0d087825 */ /* 0x004fca00078e0202 */
[----:B01----:R-:W2:Y:S04]  /*0160*/  LDG.E R10, desc[UR4][R8.64+0x4] ;  /* 0x00000404080a7981 */ /* 0x003ea8000c1e1900 */
[----:B------:R-:W2:Y:S02]  /*0170*/  LDG.E R11, desc[UR4][R8.64] ;  /* 0x00000004080b7981 */ /* 0x000ea4000c1e1900 */
[----:B--2---:R-:W-:-:S05]  /*0180*/  IMAD R11, R10, 0x4d0, R11 ;  /* 0x000004d00a0b7824 */ /* 0x004fca00078e020b */
[----:B------:R-:W-:-:S04]  /*0190*/  IADD3 R10, P0, PT, R11, R4, RZ ;  /* 0x000000040b0a7210 */ /* 0x000fc80007f1e0ff */
[----:B------:R-:W-:Y:S02]  /*01a0*/  LEA.HI.X.SX32 R11, R11, R5, 0x1, P0 ;  /* 0x000000050b0b7211 */ /* 0x000fe400000f0eff */
[----:B------:R-:W-:-:S03]  /*01b0*/  ISETP.NE.AND P0, PT, R13, R0, PT ;  /* 0x000000000d00720c */ /* 0x000fc60003f05270 */
[----:B------:R1:W-:Y:S10]  /*01c0*/  STG.E.U8 desc[UR4][R10.64], R15 ;  /* 0x0000000f0a007986 */ /* 0x0003f4000c101104 */
[----:B------:R-:W-:Y:S05]  /*01d0*/  @P0 BRA `(.L_x_4) ;  /* 0xfffffffc00d40947 */ /* 0x000fea000383ffff */
[----:B------:R-:W-:Y:S05]  /*01e0*/  EXIT ;  /* 0x000000000000794d */ /* 0x000fea0003800000 */
.L_x_5:
        /* <DEDUP_REMOVED lines=9> */
.L_x_115:


//--------------------- .text._Z21horizontal_connectioniPiP7VecContP7IndContS_S3_S_iiS3_S_ --------------------------
	.section	.text._Z21horizontal_connectioniPiP7VecContP7IndContS_S3_S_iiS3_S_,"ax",@progbits
	.align	128
        .global         _Z21horizontal_connectioniPiP7VecContP7IndContS_S3_S_iiS3_S_
        .type           _Z21horizontal_connectioniPiP7VecContP7IndContS_S3_S_iiS3_S_,@function
        .size           _Z21horizontal_connectioniPiP7VecContP7IndContS_S3_S_iiS3_S_,(.L_x_116 - _Z21horizontal_connectioniPiP7VecContP7IndContS_S3_S_iiS3_S_)
        .other          _Z21horizontal_connectioniPiP7VecContP7IndContS_S3_S_iiS3_S_,@"STO_CUDA_ENTRY STV_DEFAULT"
_Z21horizontal_connectioniPiP7VecContP7IndContS_S3_S_iiS3_S_:
.text._Z21horizontal_connectioniPiP7VecContP7IndContS_S3_S_iiS3_S_:
[----:B------:R-:W0:Y:S08]  /*0000*/  LDC R1, c[0x0][0x37c] ;  /* 0x0000df00ff017b82 */ /* 0x000e300000000800 */
[----:B------:R-:W1:Y:S01]  /*0010*/  S2UR UR42, SR_CTAID.Y ;  /* 0x00000000002a79c3 */ /* 0x000e620000002600 */
[----:B------:R-:W2:Y:S01]  /*0020*/  LDCU.64 UR4, c[0x0][0x388] ;  /* 0x00007100ff0477ac */ /* 0x000ea20008000a00 */
[----:B0-----:R-:W-:Y:S01]  /*0030*/  VIADD R1, R1, 0xffffffe8 ;  /* 0xffffffe801017836 */ /* 0x001fe20000000000 */
[----:B------:R-:W0:Y:S01]  /*0040*/  LDCU.64 UR36, c[0x0][0x358] ;  /* 0x00006b00ff2477ac */ /* 0x000e220008000a00 */
[----:B------:R-:W3:Y:S01]  /*0050*/  LDCU UR38, c[0x0][0x2f8] ;  /* 0x00005f00ff2677ac */ /* 0x000ee20008000800 */
[----:B------:R-:W4:Y:S01]  /*0060*/  LDCU UR41, c[0x0][0x380] ;  /* 0x00007000ff2977ac */ /* 0x000f220008000800 */
[----:B-1----:R-:W-:-:S04]  /*0070*/  USHF.L.U32 UR6, UR42, 0x1, URZ ;  /* 0x000000012a067899 */ /* 0x002fc800080006ff */
[----:B--2---:R-:W-:-:S06]  /*0080*/  UIMAD.WIDE.U32 UR4, UR6, 0x4, UR4 ;  /* 0x00000004060478a5 */ /* 0x004fcc000f8e0004 */
[----:B------:R-:W-:Y:S01]  /*0090*/  IMAD.U32 R2, RZ, RZ, UR4 ;  /* 0x00000004ff027e24 */ /* 0x000fe2000f8e00ff */
[----:B------:R-:W-:-:S05]  /*00a0*/  MOV R3, UR5 ;  /* 0x0000000500037c02 */ /* 0x000fca0008000f00 */
[----:B0-----:R-:W2:Y:S01]  /*00b0*/  LDG.E R2, desc[UR36][R2.64] ;  /* 0x0000002402027981 */ /* 0x001ea2000c1e1900 */
[----:B------:R-:W0:Y:S01]  /*00c0*/  LDCU UR39, c[0x0][0x2fc] ;  /* 0x00005f80ff2777ac */ /* 0x000e220008000800 */
[----:B------:R-:W-:Y:S01]  /*00d0*/  R2UR UR43, R1 ;  /* 0x00000000012b72ca */ /* 0x000fe200000e0000 */
[----:B------:R-:W-:Y:S01]  /*00e0*/  IMAD.MOV.U32 R16, RZ, RZ, -0x1 ;  /* 0xffffffffff107424 */ /* 0x000fe200078e00ff */
[----:B------:R-:W1:Y:S01]  /*00f0*/  LDCU UR40, c[0x0][0x374] ;  /* 0x00006e80ff2877ac */ /* 0x000e620008000800 */
[----:B----4-:R-:W-:-:S10]  /*0100*/  UIMAD UR41, UR6, UR41, -0x1 ;  /* 0xffffffff062974a4 */ /* 0x010fd4000f8e0229 */
[----:B---3--:R-:W-:Y:S01]  /*0110*/  UIADD3 UR38, UP0, UPT, UR43, UR38, URZ ;  /* 0x000000262b267290 */ /* 0x008fe2000ff1e0ff */
[----:B------:R-:W-:-:S03]  /*0120*/  IMAD.U32 R24, RZ, RZ, UR41 ;  /* 0x00000029ff187e24 */ /* 0x000fc6000f8e00ff */
[----:B0-----:R-:W-:Y:S02]  /*0130*/  UIADD3.X UR39, UPT, UPT, URZ, UR39, URZ, UP0, !UPT ;  /* 0x00000027ff277290 */ /* 0x001fe400087fe4ff */
[----:B-1----:R-:W-:Y:S01]  /*0140*/  USHF.L.U32 UR40, UR40, 0x1, URZ ;  /* 0x0000000128287899 */ /* 0x002fe200080006ff */
[----:B--2---:R-:W-:-:S13]  /*0150*/  ISETP.GE.AND P0, PT, R2, 0x1, PT ;  /* 0x000000010200780c */ /* 0x004fda0003f06270 */
[----:B------:R-:W-:Y:S05]  /*0160*/  @!P0 BRA `(.L_x_6) ;  /* 0x0000000c002c8947 */ /* 0x000fea0003800000 */
[----:B------:R-:W-:Y:S01]  /*0170*/  BSSY B9, `(.L_x_6) ;  /* 0x00000ca000097945 */ /* 0x000fe20003800000 */
[----:B------:R-:W-:Y:S01]  /*0180*/  MOV R5, R2 ;  /* 0x0000000200057202 */ /* 0x000fe20000000f00 */
[----:B------:R-:W-:Y:S01]  /*0190*/  IMAD.MOV.U32 R16, RZ, RZ, -0x1 ;  /* 0xffffffffff107424 */ /* 0x000fe200078e00ff */
[----:B------:R-:W-:Y:S01]  /*01a0*/  MOV R24, UR41 ;  /* 0x0000002900187c02 */ /* 0x000fe20008000f00 */
[----:B------:R-:W-:-:S07]  /*01b0*/  IMAD.MOV.U32 R2, RZ, RZ, RZ ;  /* 0x000000ffff027224 */ /* 0x000fce00078e00ff */
.L_x_20:
[----:B0-----:R-:W0:Y:S01]  /*01c0*/  LDC.64 R28, c[0x0][0x3b0] ;  /* 0x0000ec00ff1c7b82 */ /* 0x001e220000000a00 */
[----:B------:R-:W1:Y:S01]  /*01d0*/  LDCU UR4, c[0x0][0x380] ;  /* 0x00007000ff0477ac */ /* 0x000e620008000800 */
[----:B------:R-:W-:-:S04]  /*01e0*/  IMAD.U32 R26, RZ, RZ, UR42 ;  /* 0x0000002aff1a7e24 */ /* 0x000fc8000f8e00ff */
[----:B------:R-:W-:-:S04]  /*01f0*/  IMAD.SHL.U32 R26, R26, 0x2, RZ ;  /* 0x000000021a1a7824 */ /* 0x000fc800078e00ff */
[----:B-1----:R-:W-:-:S04]  /*0200*/  IMAD R3, R26, UR4, R2 ;  /* 0x000000041a037c24 */ /* 0x002fc8000f8e0202 */
[----:B0-----:R-:W-:-:S05]  /*0210*/  IMAD.WIDE R28, R3, 0x4, R28 ;  /* 0x00000004031c7825 */ /* 0x001fca00078e021c */
[----:B------:R-:W2:Y:S01]  /*0220*/  LDG.E R0, desc[UR36][R28.64] ;  /* 0x000000241c007981 */ /* 0x000ea2000c1e1900 */
[----:B------:R-:W-:Y:S01]  /*0230*/  BSSY B8, `(.L_x_7) ;  /* 0x00000ba000087945 */ /* 0x000fe20003800000 */
[----:B--2---:R-:W-:-:S13]  /*0240*/  ISETP.NE.AND P0, PT, R0, RZ, PT ;  /* 0x000000ff0000720c */ /* 0x004fda0003f05270 */
[----:B------:R-:W-:Y:S05]  /*0250*/  @P0 BRA `(.L_x_8) ;  /* 0x0000000800dc0947 */ /* 0x000fea0003800000 */
[----:B------:R-:W0:Y:S08]  /*0260*/  LDC.64 R6, c[0x0][0x398] ;  /* 0x0000e600ff067b82 */ /* 0x000e300000000a00 */
[----:B------:R-:W1:Y:S08]  /*0270*/  LDC.64 R4, c[0x0][0x3a8] ;  /* 0x0000ea00ff047b82 */ /* 0x000e700000000a00 */
[----:B------:R-:W2:Y:S01]  /*0280*/  LDC.64 R8, c[0x0][0x390] ;  /* 0x0000e400ff087b82 */ /* 0x000ea20000000a00 */
[----:B0-----:R-:W-:-:S05]  /*0290*/  IMAD.WIDE R6, R3, 0xc, R6 ;  /* 0x0000000c03067825 */ /* 0x001fca00078e0206 */
[----:B------:R-:W3:Y:S04]  /*02a0*/  LDG.E R3, desc[UR36][R6.64] ;  /* 0x0000002406037981 */ /* 0x000ee8000c1e1900 */
[----:B------:R-:W4:Y:S04]  /*02b0*/  LDG.E R11, desc[UR36][R6.64+0x4] ;  /* 0x00000424060b7981 */ /* 0x000f28000c1e1900 */
[----:B------:R-:W2:Y:S01]  /*02c0*/  LDG.E R13, desc[UR36][R6.64+0x8] ;  /* 0x00000824060d7981 */ /* 0x000ea2000c1e1900 */
[----:B-1----:R-:W-:-:S05]  /*02d0*/  IMAD.WIDE R4, R24, 0xc, R4 ;  /* 0x0000000c18047825 */ /* 0x002fca00078e0204 */
[----:B---3--:R0:W-:Y:S04]  /*02e0*/  STG.E desc[UR36][R4.64+0xc], R3 ;  /* 0x00000c0304007986 */ /* 0x0081e8000c101924 */
[----:B----4-:R0:W-:Y:S04]  /*02f0*/  STG.E desc[UR36][R4.64+0x10], R11 ;  /* 0x0000100b04007986 */ /* 0x0101e8000c101924 */
[----:B--2---:R0:W-:Y:S04]  /*0300*/  STG.E desc[UR36][R4.64+0x14], R13 ;  /* 0x0000140d04007986 */ /* 0x0041e8000c101924 */
[----:B------:R-:W2:Y:S01]  /*0310*/  LDG.E R17, desc[UR36][R6.64] ;  /* 0x0000002406117981 */ /* 0x000ea2000c1e1900 */
[----:B------:R-:W-:Y:S01]  /*0320*/  BSSY B7, `(.L_x_9) ;  /* 0x00000a4000077945 */ /* 0x000fe20003800000 */
[----:B--2---:R-:W-:-:S05]  /*0330*/  IMAD.WIDE R8, R17, 0x1c, R8 ;  /* 0x0000001c11087825 */ /* 0x004fca00078e0208 */
[----:B------:R0:W5:Y:S04]  /*0340*/  LDG.E R18, desc[UR36][R8.64] ;  /* 0x0000002408127981 */ /* 0x000168000c1e1900 */
[----:B------:R0:W5:Y:S04]  /*0350*/  LDG.E R19, desc[UR36][R8.64+0x4] ;  /* 0x0000042408137981 */ /* 0x000168000c1e1900 */
[----:B------:R0:W5:Y:S04]  /*0360*/  LDG.E R22, desc[UR36][R8.64+0x10] ;  /* 0x0000102408167981 */ /* 0x000168000c1e1900 */
[----:B------:R0:W5:Y:S01]  /*0370*/  LDG.E R23, desc[UR36][R8.64+0x14] ;  /* 0x0000142408177981 */ /* 0x000162000c1e1900 */
[----:B------:R-:W-:Y:S01]  /*0380*/  IADD3 R16, PT, PT, R16, 0x1, RZ ;  /* 0x0000000110107810 */ /* 0x000fe20007ffe0ff */
[----:B------:R-:W-:Y:S01]  /*0390*/  VIADD R24, R24, 0x1 ;  /* 0x0000000118187836 */ /* 0x000fe20000000000 */
[----:B------:R-:W-:Y:S01]  /*03a0*/  MOV R27, R2 ;  /* 0x00000002001b7202 */ /* 0x000fe20000000f00 */
[----:B------:R-:W-:-:S07]  /*03b0*/  VIADD R25, R26, 0x1 ;  /* 0x000000011a197836 */ /* 0x000fce0000000000 */
.L_x_19:
[----:B-12---:R-:W1:Y:S08]  /*03c0*/  LDC R6, c[0x0][0x380] ;  /* 0x0000e000ff067b82 */ /* 0x006e700000000800 */
[----:B0--3--:R-:W0:Y:S08]  /*03d0*/  LDC.64 R4, c[0x0][0x398] ;  /* 0x0000e600ff047b82 */ /* 0x009e300000000a00 */
[----:B------:R-:W2:Y:S01]  /*03e0*/  LDC.64 R12, c[0x0][0x390] ;  /* 0x0000e400ff0c7b82 */ /* 0x000ea20000000a00 */
[----:B-1----:R-:W-:-:S07]  /*03f0*/  IMAD R3, R26, R6, R27 ;  /* 0x000000061a037224 */ /* 0x002fce00078e021b */
[----:B------:R-:W1:Y:S01]  /*0400*/  LDC R7, c[0x0][0x3bc] ;  /* 0x0000ef00ff077b82 */ /* 0x000e620000000800 */
[----:B0-----:R-:W-:-:S05]  /*0410*/  IMAD.WIDE R4, R3, 0xc, R4 ;  /* 0x0000000c03047825 */ /* 0x001fca00078e0204 */
[----:B------:R-:W2:Y:S01]  /*0420*/  LDG.E R3, desc[UR36][R4.64+0x4] ;  /* 0x0000042404037981 */ /* 0x000ea2000c1e1900 */
[----:B-1----:R-:W-:-:S04]  /*0430*/  IABS R8, R7 ;  /* 0x0000000700087213 */ /* 0x002fc80000000000 */
[----:B------:R-:W0:Y:S08]  /*0440*/  I2F.RP R14, R8 ;  /* 0x00000008000e7306 */ /* 0x000e300000209400 */
[----:B0-----:R-:W0:Y:S01]  /*0450*/  MUFU.RCP R14, R14 ;  /* 0x0000000e000e7308 */ /* 0x001e220000001000 */
[----:B--2---:R-:W-:-:S05]  /*0460*/  IMAD.WIDE R12, R3, 0x1c, R12 ;  /* 0x0000001c030c7825 */ /* 0x004fca00078e020c */
[----:B------:R-:W2:Y:S01]  /*0470*/  LDG.E R10, desc[UR36][R12.64+0xc] ;  /* 0x00000c240c0a7981 */ /* 0x000ea2000c1e1900 */
[----:B0-----:R-:W-:-:S03]  /*0480*/  VIADD R4, R14, 0xffffffe ;  /* 0x0ffffffe0e047836 */ /* 0x001fc60000000000 */
[----:B-----5:R-:W5:Y:S01]  /*0490*/  LDG.E R0, desc[UR36][R12.64+0x4] ;  /* 0x000004240c007981 */ /* 0x020f62000c1e1900 */
[----:B------:R0:W1:Y:S03]  /*04a0*/  F2I.FTZ.U32.TRUNC.NTZ R5, R4 ;  /* 0x0000000400057305 */ /* 0x000066000021f000 */
[----:B------:R-:W5:Y:S04]  /*04b0*/  LDG.E R11, desc[UR36][R12.64+0x8] ;  /* 0x000008240c0b7981 */ /* 0x000f68000c1e1900 */
[----:B------:R2:W5:Y:S01]  /*04c0*/  LDG.E R9, desc[UR36][R12.64] ;  /* 0x000000240c097981 */ /* 0x000562000c1e1900 */
[----:B------:R-:W-:Y:S05]  /*04d0*/  YIELD ;  /* 0x0000000000007946 */ /* 0x000fea0003800000 */
[----:B0-----:R-:W-:Y:S01]  /*04e0*/  HFMA2 R4, -RZ, RZ, 0, 0 ;  /* 0x00000000ff047431 */ /* 0x001fe200000001ff */
[----:B------:R-:W0:Y:S01]  /*04f0*/  LDCU UR4, c[0x0][0x370] ;  /* 0x00006e00ff0477ac */ /* 0x000e220008000800 */
[----:B-1----:R-:W-:Y:S01]  /*0500*/  IMAD.MOV R15, RZ, RZ, -R5 ;  /* 0x000000ffff0f7224 */ /* 0x002fe200078e0a05 */
[----:B------:R-:W-:Y:S03]  /*0510*/  BSSY.RECONVERGENT B6, `(.L_x_10) ;  /* 0x0000083000067945 */ /* 0x000fe60003800200 */
[----:B------:R-:W-:-:S04]  /*0520*/  IMAD R15, R15, R8, RZ ;  /* 0x000000080f0f7224 */ /* 0x000fc800078e02ff */
[----:B------:R-:W-:Y:S01]  /*0530*/  IMAD.HI.U32 R5, R5, R15, R4 ;  /* 0x0000000f05057227 */ /* 0x000fe200078e0004 */
[----:B--2---:R-:W-:Y:S02]  /*0540*/  IABS R13, R10 ;  /* 0x0000000a000d7213 */ /* 0x004fe40000000000 */
[----:B------:R-:W-:-:S03]  /*0550*/  LOP3.LUT R4, R10, R7, RZ, 0x3c, !PT ;  /* 0x000000070a047212 */ /* 0x000fc600078e3cff */
[----:B------:R-:W-:Y:S01]  /*0560*/  IMAD.HI.U32 R5, R5, R13, RZ ;  /* 0x0000000d05057227 */ /* 0x000fe200078e00ff */
[----:B------:R-:W-:Y:S02]  /*0570*/  ISETP.GE.AND P1, PT, R4, RZ, PT ;  /* 0x000000ff0400720c */ /* 0x000fe40003f26270 */
[----:B------:R-:W-:Y:S01]  /*0580*/  MOV R4, UR40 ;  /* 0x0000002800047c02 */ /* 0x000fe20008000f00 */
[----:B------:R-:W-:-:S04]  /*0590*/  IMAD.MOV R12, RZ, RZ, -R5 ;  /* 0x000000ffff0c7224 */ /* 0x000fc800078e0a05 */
[----:B------:R-:W-:Y:S02]  /*05a0*/  IMAD R13, R8, R12, R13 ;  /* 0x0000000c080d7224 */ /* 0x000fe400078e020d */
[----:B------:R-:W-:-:S03]  /*05b0*/  IMAD.MOV.U32 R12, RZ, RZ, R25 ;  /* 0x000000ffff0c7224 */ /* 0x000fc600078e0019 */
[----:B------:R-:W-:-:S13]  /*05c0*/  ISETP.GT.U32.AND P2, PT, R8, R13, PT ;  /* 0x0000000d0800720c */ /* 0x000fda0003f44070 */
[----:B------:R-:W-:Y:S01]  /*05d0*/  @!P2 IMAD.IADD R13, R13, 0x1, -R8 ;  /* 0x000000010d0da824 */ /* 0x000fe200078e0a08 */
[----:B------:R-:W-:Y:S02]  /*05e0*/  @!P2 IADD3 R5, PT, PT, R5, 0x1, RZ ;  /* 0x000000010505a810 */ /* 0x000fe40007ffe0ff */
[----:B------:R-:W-:Y:S02]  /*05f0*/  ISETP.NE.AND P2, PT, R7, RZ, PT ;  /* 0x000000ff0700720c */ /* 0x000fe40003f45270 */
[----:B------:R-:W-:-:S13]  /*0600*/  ISETP.GE.U32.AND P0, PT, R13, R8, PT ;  /* 0x000000080d00720c */ /* 0x000fda0003f06070 */
[----:B------:R-:W-:-:S04]  /*0610*/  @P0 VIADD R5, R5, 0x1 ;  /* 0x0000000105050836 */ /* 0x000fc80000000000 */
[----:B------:R-:W-:Y:S01]  /*0620*/  @!P1 IMAD.MOV R5, RZ, RZ, -R5 ;  /* 0x000000ffff059224 */ /* 0x000fe200078e0a05 */
[----:B------:R-:W-:-:S04]  /*0630*/  @!P2 LOP3.LUT R5, RZ, R7, RZ, 0x33, !PT ;  /* 0x00000007ff05a212 */ /* 0x000fc800078e33ff */
[----:B------:R-:W-:-:S13]  /*0640*/  ISETP.GE.AND P0, PT, R5, UR40, PT ;  /* 0x0000002805007c0c */ /* 0x000fda000bf06270 */
[----:B------:R-:W-:-:S04]  /*0650*/  @P0 VIADD R5, R4, 0xffffffff ;  /* 0xffffffff04050836 */ /* 0x000fc80000000000 */
[----:B0-----:R-:W-:-:S05]  /*0660*/  IMAD R4, R5, UR4, RZ ;  /* 0x0000000405047c24 */ /* 0x001fca000f8e02ff */
[----:B------:R-:W-:-:S13]  /*0670*/  ISETP.NE.AND P0, PT, R4, R25, PT ;  /* 0x000000190400720c */ /* 0x000fda0003f05270 */
[----:B------:R-:W-:Y:S05]  /*0680*/  @!P0 BRA `(.L_x_11) ;  /* 0x0000000000248947 */ /* 0x000fea0003800000 */
[----:B------:R-:W0:Y:S01]  /*0690*/  LDC.64 R4, c[0x0][0x3a8] ;  /* 0x0000ea00ff047b82 */ /* 0x000e220000000a00 */
[----:B------:R-:W-:Y:S02]  /*06a0*/  IADD3 R7, PT, PT, R16, 0x1, RZ ;  /* 0x0000000110077810 */ /* 0x000fe40007ffe0ff */
[----:B------:R-:W-:Y:S01]  /*06b0*/  PLOP3.LUT P0, PT, PT, PT, PT, 0x8, 0x80 ;  /* 0x000000000080781c */ /* 0x000fe20003f0e170 */
[----:B0-----:R-:W-:-:S05]  /*06c0*/  IMAD.WIDE R4, R24, 0xc, R4 ;  /* 0x0000000c18047825 */ /* 0x001fca00078e0204 */
[----:B------:R3:W-:Y:S04]  /*06d0*/  STG.E desc[UR36][R4.64+0x4], R3 ;  /* 0x0000040304007986 */ /* 0x0007e8000c101924 */
[----:B------:R3:W-:Y:S04]  /*06e0*/  STG.E desc[UR36][R4.64], R17 ;  /* 0x0000001104007986 */ /* 0x0007e8000c101924 */
[----:B------:R3:W-:Y:S04]  /*06f0*/  STG.E desc[UR36][R4.64+0x8], RZ ;  /* 0x000008ff04007986 */ /* 0x0007e8000c101924 */
[----:B------:R3:W-:Y:S01]  /*0700*/  STG.E desc[UR36][R28.64], R7 ;  /* 0x000000071c007986 */ /* 0x0007e2000c101924 */
[----:B------:R-:W-:Y:S05]  /*0710*/  BRA `(.L_x_12) ;  /* 0x0000000400887947 */ /* 0x000fea0003800000 */
.L_x_11:
[----:B------:R-:W0:Y:S02]  /*0720*/  LDC.64 R4, c[0x0][0x388] ;  /* 0x0000e200ff047b82 */ /* 0x000e240000000a00 */
[----:B0-----:R-:W-:-:S05]  /*0730*/  IMAD.WIDE.U32 R4, R25, 0x4, R4 ;  /* 0x0000000419047825 */ /* 0x001fca00078e0004 */
[----:B------:R-:W2:Y:S01]  /*0740*/  LDG.E R13, desc[UR36][R4.64] ;  /* 0x00000024040d7981 */ /* 0x000ea2000c1e1900 */
[----:B------:R-:W-:Y:S01]  /*0750*/  IMAD.MOV.U32 R8, RZ, RZ, RZ ;  /* 0x000000ffff087224 */ /* 0x000fe200078e00ff */
[----:B--2---:R-:W-:-:S13]  /*0760*/  ISETP.GE.AND P0, PT, R13, 0x1, PT ;  /* 0x000000010d00780c */ /* 0x004fda0003f06270 */
[----:B------:R-:W-:Y:S05]  /*0770*/  @!P0 BRA `(.L_x_13) ;  /* 0x0000000000508947 */ /* 0x000fea0003800000 */
[----:B------:R-:W-:Y:S02]  /*0780*/  IMAD R15, R25, R6, RZ ;  /* 0x00000006190f7224 */ /* 0x000fe400078e02ff */
[----:B------:R-:W-:-:S07]  /*0790*/  IMAD.MOV.U32 R8, RZ, RZ, RZ ;  /* 0x000000ffff087224 */ /* 0x000fce00078e00ff */
.L_x_15:
[----:B------:R-:W0:Y:S02]  /*07a0*/  LDC.64 R4, c[0x0][0x398] ;  /* 0x0000e600ff047b82 */ /* 0x000e240000000a00 */
[----:B0-----:R-:W-:-:S06]  /*07b0*/  IMAD.WIDE R20, R15, 0xc, R4 ;  /* 0x0000000c0f147825 */ /* 0x001fcc00078e0204 */
[----:B------:R-:W0:Y:S01]  /*07c0*/  LDC.64 R4, c[0x0][0x390] ;  /* 0x0000e400ff047b82 */ /* 0x000e220000000a00 */
[----:B------:R-:W0:Y:S02]  /*07d0*/  LDG.E R21, desc[UR36][R20.64] ;  /* 0x0000002414157981 */ /* 0x000e24000c1e1900 */
[----:B0-----:R-:W-:-:S05]  /*07e0*/  IMAD.WIDE R6, R21, 0x1c, R4 ;  /* 0x0000001c15067825 */ /* 0x001fca00078e0204 */
[----:B------:R-:W2:Y:S02]  /*07f0*/  LDG.E R14, desc[UR36][R6.64+0x4] ;  /* 0x00000424060e7981 */ /* 0x000ea4000c1e1900 */
[----:B--2---:R-:W-:Y:S02]  /*0800*/  ISETP.EQ.AND P1, PT, R10, R14, PT ;  /* 0x0000000e0a00720c */ /* 0x004fe40003f22270 */
[----:B------:R-:W2:Y:S02]  /*0810*/  LDG.E R14, desc[UR36][R6.64+0x14] ;  /* 0x00001424060e7981 */ /* 0x000ea4000c1e1900 */
[----:B--2--5:R-:W-:Y:S02]  /*0820*/  ISETP.NE.AND P0, PT, R0, R14, PT ;  /* 0x0000000e0000720c */ /* 0x024fe40003f05270 */
[----:B------:R-:W2:Y:S02]  /*0830*/  LDG.E R14, desc[UR36][R6.64+0x10] ;  /* 0x00001024060e7981 */ /* 0x000ea4000c1e1900 */
[----:B--2---:R-:W-:-:S13]  /*0840*/  ISETP.NE.OR P0, PT, R9, R14, P0 ;  /* 0x0000000e0900720c */ /* 0x004fda0000705670 */
[----:B------:R-:W2:Y:S02]  /*0850*/  @!P0 LDG.E R14, desc[UR36][R6.64] ;  /* 0x00000024060e8981 */ /* 0x000ea4000c1e1900 */
[----:B--2---:R-:W-:-:S13]  /*0860*/  ISETP.EQ.AND P0, PT, R11, R14, !P0 ;  /* 0x0000000e0b00720c */ /* 0x004fda0004702270 */
[----:B------:R-:W-:Y:S05]  /*0870*/  @P0 BRA P1, `(.L_x_14) ;  /* 0x0000000000500947 */ /* 0x000fea0000800000 */
[----:B------:R-:W-:Y:S01]  /*0880*/  IADD3 R8, PT, PT, R8, 0x1, RZ ;  /* 0x0000000108087810 */ /* 0x000fe20007ffe0ff */
[----:B------:R-:W-:-:S03]  /*0890*/  VIADD R15, R15, 0x1 ;  /* 0x000000010f0f7836 */ /* 0x000fc60000000000 */
[----:B------:R-:W-:-:S13]  /*08a0*/  ISETP.GE.AND P0, PT, R8, R13, PT ;  /* 0x0000000d0800720c */ /* 0x000fda0003f06270 */
[----:B------:R-:W-:Y:S05]  /*08b0*/  @!P0 BRA `(.L_x_15) ;  /* 0xfffffffc00b88947 */ /* 0x000fea000383ffff */
.L_x_13:
[----:B------:R-:W-:Y:S01]  /*08c0*/  MOV R12, 0x8 ;  /* 0x00000008000c7802 */ /* 0x000fe20000000f00 */
[----:B------:R-:W-:Y:S01]  /*08d0*/  IMAD.MOV.U32 R10, RZ, RZ, 0x1 ;  /* 0x00000001ff0a7424 */ /* 0x000fe200078e00ff */
[----:B-----5:R-:W-:Y:S01]  /*08e0*/  MOV R11, UR42 ;  /* 0x0000002a000b7c02 */ /* 0x020fe20008000f00 */
[----:B------:R0:W-:Y:S01]  /*08f0*/  STL.64 [R1+0x8], R8 ;  /* 0x0000080801007387 */ /* 0x0001e20000100a00 */
[----:B------:R-:W1:Y:S01]  /*0900*/  LDCU.64 UR4, c[0x4][URZ] ;  /* 0x01000000ff0477ac */ /* 0x000e620008000a00 */
[----:B------:R-:W-:Y:S01]  /*0910*/  MOV R6, UR38 ;  /* 0x0000002600067c02 */ /* 0x000fe20008000f00 */
[----:B------:R-:W2:Y:S01]  /*0920*/  LDC.64 R12, c[0x4][R12] ;  /* 0x010000000c0c7b82 */ /* 0x000ea20000000a00 */
[----:B------:R0:W-:Y:S01]  /*0930*/  STL [R1+0x10], R0 ;  /* 0x0000100001007387 */ /* 0x0001e20000100800 */
[----:B------:R-:W-:-:S03]  /*0940*/  IMAD.U32 R7, RZ, RZ, UR39 ;  /* 0x00000027ff077e24 */ /* 0x000fc6000f8e00ff */
[----:B------:R0:W-:Y:S01]  /*0950*/  STL.64 [R1], R10 ;  /* 0x0000000a01007387 */ /* 0x0001e20000100a00 */
[----:B-1----:R-:W-:Y:S02]  /*0960*/  IMAD.U32 R4, RZ, RZ, UR4 ;  /* 0x00000004ff047e24 */ /* 0x002fe4000f8e00ff */
[----:B0-----:R-:W-:-:S07]  /*0970*/  IMAD.U32 R5, RZ, RZ, UR5 ;  /* 0x00000005ff057e24 */ /* 0x001fce000f8e00ff */
[----:B------:R-:W-:-:S07]  /*0980*/  LEPC R20, `(.L_x_16) ;  /* 0x000000001014794e */ /* 0x000fce0000000000 */
[----:B--2---:R-:W-:Y:S05]  /*0990*/  CALL.ABS.NOINC R12 ;  /* 0x000000000c007343 */ /* 0x004fea0003c00000 */
.L_x_16:
[----:B------:R-:W-:Y:S01]  /*09a0*/  PLOP3.LUT P0, PT, PT, PT, PT, 0x80, 0x8 ;  /* 0x000000000008781c */ /* 0x000fe20003f0f070 */
[----:B------:R-:W-:-:S12]  /*09b0*/  BRA `(.L_x_12) ;  /* 0x0000000000e07947 */ /* 0x000fd80003800000 */
.L_x_14:
[----:B------:R-:W-:Y:S01]  /*09c0*/  ISETP.NE.AND P0, PT, R0, R23, PT ;  /* 0x000000170000720c */ /* 0x000fe20003f05270 */
[----:B------:R-:W-:-:S03]  /*09d0*/  IMAD.WIDE R4, R3, 0x1c, R4 ;  /* 0x0000001c03047825 */ /* 0x000fc600078e0204 */
[----:B------:R-:W-:Y:S02]  /*09e0*/  ISETP.NE.OR P0, PT, R9, R22, P0 ;  /* 0x000000160900720c */ /* 0x000fe40000705670 */
[----:B------:R0:W-:Y:S02]  /*09f0*/  STG.E desc[UR36][R4.64+0x18], R21 ;  /* 0x0000181504007986 */ /* 0x0001e4000c101924 */
[----:B------:R-:W-:-:S04]  /*0a00*/  ISETP.NE.OR P0, PT, R11, R18, P0 ;  /* 0x000000120b00720c */ /* 0x000fc80000705670 */
[----:B------:R-:W-:-:S13]  /*0a10*/  ISETP.NE.OR P0, PT, R10, R19, P0 ;  /* 0x000000130a00720c */ /* 0x000fda0000705670 */
[----:B0-----:R-:W-:Y:S05]  /*0a20*/  @P0 BRA `(.L_x_17) ;  /* 0x0000000000700947 */ /* 0x001fea0003800000 */
[----:B------:R-:W0:Y:S01]  /*0a30*/  S2R R5, SR_LANEID ;  /* 0x0000000000057919 */ /* 0x000e220000000000 */
[----:B------:R-:W-:Y:S01]  /*0a40*/  VOTEU.ANY UR4, UPT, PT ;  /* 0x0000000000047886 */ /* 0x000fe200038e0100 */
[----:B------:R-:W1:Y:S01]  /*0a50*/  LDC.64 R10, c[0x0][0x3c8] ;  /* 0x0000f200ff0a7b82 */ /* 0x000e620000000a00 */
[----:B------:R-:W0:Y:S01]  /*0a60*/  FLO.U32 R0, UR4 ;  /* 0x0000000400007d00 */ /* 0x000e2200080e0000 */
[----:B------:R-:W2:Y:S06]  /*0a70*/  S2R R4, SR_LTMASK ;  /* 0x0000000000047919 */ /* 0x000eac0000003900 */
[----:B------:R-:W3:Y:S01]  /*0a80*/  LDC.64 R6, c[0x0][0x3c0] ;  /* 0x0000f000ff067b82 */ /* 0x000ee20000000a00 */
[----:B------:R-:W1:Y:S01]  /*0a90*/  POPC R13, UR4 ;  /* 0x00000004000d7d09 */ /* 0x000e620008000000 */
[----:B0-----:R-:W-:-:S13]  /*0aa0*/  ISETP.EQ.U32.AND P0, PT, R0, R5, PT ;  /* 0x000000050000720c */ /* 0x001fda0003f02070 */
[----:B-1----:R0:W4:Y:S01]  /*0ab0*/  @P0 ATOMG.E.ADD.STRONG.GPU PT, R11, desc[UR36][R10.64], R13 ;  /* 0x8000000d0a0b09a8 */ /* 0x00212200081ef124 */
[----:B--2---:R-:W-:Y:S01]  /*0ac0*/  LOP3.LUT R12, R4, UR4, RZ, 0xc0, !PT ;  /* 0x00000004040c7c12 */ /* 0x004fe2000f8ec0ff */
[----:B------:R-:W-:Y:S01]  /*0ad0*/  IMAD.MOV.U32 R27, RZ, RZ, R8 ;  /* 0x000000ffff1b7224 */ /* 0x000fe200078e0008 */
[----:B------:R-:W1:Y:S01]  /*0ae0*/  LDC.64 R4, c[0x0][0x3b0] ;  /* 0x0000ec00ff047b82 */ /* 0x000e620000000a00 */
[----:B------:R-:W-:Y:S01]  /*0af0*/  PLOP3.LUT P0, PT, PT, PT, PT, 0x8, 0x80 ;  /* 0x000000000080781c */ /* 0x000fe20003f0e170 */
[----:B------:R-:W-:Y:S01]  /*0b00*/  VIADD R16, R16, 0xffffffff ;  /* 0xffffffff10107836 */ /* 0x000fe20000000000 */
[----:B------:R-:W-:Y:S01]  /*0b10*/  IADD3 R24, PT, PT, R24, -0x1, RZ ;  /* 0xffffffff18187810 */ /* 0x000fe20007ffe0ff */
[----:B------:R-:W2:Y:S01]  /*0b20*/  POPC R12, R12 ;  /* 0x0000000c000c7309 */ /* 0x000ea20000000000 */
[----:B0-----:R-:W-:Y:S02]  /*0b30*/  IMAD.MOV.U32 R13, RZ, RZ, -0x1 ;  /* 0xffffffffff0d7424 */ /* 0x001fe400078e00ff */
[----:B-1----:R-:W-:Y:S01]  /*0b40*/  IMAD.WIDE R4, R15, 0x4, R4 ;  /* 0x000000040f047825 */ /* 0x002fe200078e0204 */
[----:B----4-:R-:W2:Y:S03]  /*0b50*/  SHFL.IDX PT, R9, R11, R0, 0x1f ;  /* 0x00001f000b097589 */ /* 0x010ea600000e0000 */
[----:B--2---:R-:W-:-:S04]  /*0b60*/  IMAD.IADD R9, R9, 0x1, R12 ;  /* 0x0000000109097824 */ /* 0x004fc800078e020c */
[----:B---3--:R-:W-:-:S04]  /*0b70*/  IMAD.WIDE R6, R9, 0xc, R6 ;  /* 0x0000000c09067825 */ /* 0x008fc800078e0206 */
[----:B------:R-:W-:Y:S01]  /*0b80*/  HFMA2 R9, -RZ, RZ, 0, 5.9604644775390625e-08 ;  /* 0x00000001ff097431 */ /* 0x000fe200000001ff */
[----:B------:R2:W-:Y:S04]  /*0b90*/  STG.E desc[UR36][R6.64+0x10], R3 ;  /* 0x0000100306007986 */ /* 0x0005e8000c101924 */
[----:B------:R2:W-:Y:S04]  /*0ba0*/  STG.E desc[UR36][R6.64+0x14], R9 ;  /* 0x0000140906007986 */ /* 0x0005e8000c101924 */
[----:B------:R2:W-:Y:S04]  /*0bb0*/  STG.E desc[UR36][R6.64+0xc], R17 ;  /* 0x00000c1106007986 */ /* 0x0005e8000c101924 */
[----:B------:R2:W-:Y:S04]  /*0bc0*/  STG.E desc[UR36][R4.64], R13 ;  /* 0x0000000d04007986 */ /* 0x0005e8000c101924 */
[----:B------:R2:W-:Y:S01]  /*0bd0*/  STG.E desc[UR36][R28.64], R13 ;  /* 0x0000000d1c007986 */ /* 0x0005e2000c101924 */
[----:B------:R-:W-:Y:S05]  /*0be0*/  BRA `(.L_x_12) ;  /* 0x0000000000547947 */ /* 0x000fea0003800000 */
.L_x_17:
[----:B------:R-:W0:Y:S02]  /*0bf0*/  LDC.64 R4, c[0x0][0x3b0] ;  /* 0x0000ec00ff047b82 */ /* 0x000e240000000a00 */
[----:B0-----:R-:W-:-:S05]  /*0c00*/  IMAD.WIDE R4, R15, 0x4, R4 ;  /* 0x000000040f047825 */ /* 0x001fca00078e0204 */
[----:B------:R-:W2:Y:S02]  /*0c10*/  LDG.E R7, desc[UR36][R4.64] ;  /* 0x0000002404077981 */ /* 0x000ea4000c1e1900 */
[----:B--2---:R-:W-:-:S13]  /*0c20*/  ISETP.GE.AND P0, PT, R7, 0x1, PT ;  /* 0x000000010700780c */ /* 0x004fda0003f06270 */
[----:B------:R-:W-:Y:S05]  /*0c30*/  @!P0 BRA `(.L_x_18) ;  /* 0x0000000000288947 */ /* 0x000fea0003800000 */
[----:B------:R-:W0:Y:S01]  /*0c40*/  LDC.64 R4, c[0x0][0x3a8] ;  /* 0x0000ea00ff047b82 */ /* 0x000e220000000a00 */
[----:B------:R-:W-:Y:S01]  /*0c50*/  IADD3 R3, PT, PT, R7, UR41, RZ ;  /* 0x0000002907037c10 */ /* 0x000fe2000fffe0ff */
[----:B------:R-:W-:Y:S01]  /*0c60*/  IMAD.MOV.U32 R27, RZ, RZ, R8 ;  /* 0x000000ffff1b7224 */ /* 0x000fe200078e0008 */
[----:B------:R-:W-:Y:S01]  /*0c70*/  PLOP3.LUT P0, PT, PT, PT, PT, 0x8, 0x80 ;  /* 0x000000000080781c */ /* 0x000fe20003f0e170 */
[----:B------:R-:W-:Y:S01]  /*0c80*/  VIADD R24, R24, 0xffffffff ;  /* 0xffffffff18187836 */ /* 0x000fe20000000000 */
[----:B------:R-:W-:Y:S01]  /*0c90*/  IADD3 R16, PT, PT, R16, -0x1, RZ ;  /* 0xffffffff10107810 */ /* 0x000fe20007ffe0ff */
[----:B0-----:R-:W-:-:S05]  /*0ca0*/  IMAD.WIDE R4, R3, 0xc, R4 ;  /* 0x0000000c03047825 */ /* 0x001fca00078e0204 */
[----:B------:R1:W-:Y:S04]  /*0cb0*/  STG.E desc[UR36][R4.64], R17 ;  /* 0x0000001104007986 */ /* 0x0003e8000c101924 */
[----:B------:R1:W-:Y:S01]  /*0cc0*/  STG.E desc[UR36][R28.64], R7 ;  /* 0x000000071c007986 */ /* 0x0003e2000c101924 */
[----:B------:R-:W-:Y:S05]  /*0cd0*/  BRA `(.L_x_12) ;  /* 0x0000000000187947 */ /* 0x000fea0003800000 */
.L_x_18:
[----:B------:R-:W-:Y:S01]  /*0ce0*/  IADD3 R3, PT, PT, R16, 0x1, RZ ;  /* 0x0000000110037810 */ /* 0x000fe20007ffe0ff */
[----:B------:R-:W-:Y:S01]  /*0cf0*/  IMAD.MOV.U32 R27, RZ, RZ, R8 ;  /* 0x000000ffff1b7224 */ /* 0x000fe200078e0008 */
[----:B------:R-:W-:Y:S01]  /*0d00*/  MOV R25, R26 ;  /* 0x0000001a00197202 */ /* 0x000fe20000000f00 */
[----:B------:R-:W-:Y:S01]  /*0d10*/  IMAD.MOV.U32 R26, RZ, RZ, R12 ;  /* 0x000000ffff1a7224 */ /* 0x000fe200078e000c */
[----:B------:R-:W-:Y:S01]  /*0d20*/  PLOP3.LUT P0, PT, PT, PT, PT, 0x80, 0x8 ;  /* 0x000000000008781c */ /* 0x000fe20003f0f070 */
[----:B------:R0:W-:-:S12]  /*0d30*/  STG.E desc[UR36][R4.64], R3 ;  /* 0x0000000304007986 */ /* 0x0001d8000c101924 */
.L_x_12:
[----:B------:R-:W-:Y:S05]  /*0d40*/  BSYNC.RECONVERGENT B6 ;  /* 0x0000000000067941 */ /* 0x000fea0003800200 */
.L_x_10:
[----:B------:R-:W-:Y:S05]  /*0d50*/  @P0 BRA `(.L_x_19) ;  /* 0xfffffff400980947 */ /* 0x000fea000383ffff */
[----:B------:R-:W-:Y:S05]  /*0d60*/  BSYNC B7 ;  /* 0x0000000000077941 */ /* 0x000fea0003800000 */
.L_x_9:
[----:B------:R-:W4:Y:S01]  /*0d70*/  LDCU.64 UR4, c[0x0][0x388] ;  /* 0x00007100ff0477ac */ /* 0x000f220008000a00 */
[----:B------:R-:W-:-:S04]  /*0d80*/  USHF.L.U32 UR6, UR42, 0x1, URZ ;  /* 0x000000012a067899 */ /* 0x000fc800080006ff */
[----:B----4-:R-:W-:-:S06]  /*0d90*/  UIMAD.WIDE.U32 UR4, UR6, 0x4, UR4 ;  /* 0x00000004060478a5 */ /* 0x010fcc000f8e0004 */
[----:B0123--:R-:W-:Y:S01]  /*0da0*/  IMAD.U32 R5, RZ, RZ, UR5 ;  /* 0x00000005ff057e24 */ /* 0x00ffe2000f8e00ff */
[----:B------:R-:W-:-:S05]  /*0db0*/  MOV R4, UR4 ;  /* 0x0000000400047c02 */ /* 0x000fca0008000f00 */
[----:B------:R0:W5:Y:S02]  /*0dc0*/  LDG.E R5, desc[UR36][R4.64] ;  /* 0x0000002404057981 */ /* 0x000164000c1e1900 */
.L_x_8:
[----:B------:R-:W-:Y:S05]  /*0dd0*/  BSYNC B8 ;  /* 0x0000000000087941 */ /* 0x000fea0003800000 */
.L_x_7:
[----:B------:R-:W-:-:S04]  /*0de0*/  IADD3 R2, PT, PT, R2, 0x1, RZ ;  /* 0x0000000102027810 */ /* 0x000fc80007ffe0ff */
[----:B-----5:R-:W-:-:S13]  /*0df0*/  ISETP.GE.AND P0, PT, R2, R5, PT ;  /* 0x000000050200720c */ /* 0x020fda0003f06270 */
[----:B------:R-:W-:Y:S05]  /*0e00*/  @!P0 BRA `(.L_x_20) ;  /* 0xfffffff000ec8947 */ /* 0x000fea000383ffff */
[----:B------:R-:W-:Y:S05]  /*0e10*/  BSYNC B9 ;  /* 0x0000000000097941 */ /* 0x000fea0003800000 */
.L_x_6:
[----:B------:R-:W1:Y:S01]  /*0e20*/  LDC.64 R18, c[0x0][0x388] ;  /* 0x0000e200ff127b82 */ /* 0x000e620000000a00 */
[----:B------:R-:W-:-:S05]  /*0e30*/  IMAD.U32 R25, RZ, RZ, UR42 ;  /* 0x0000002aff197e24 */ /* 0x000fca000f8e00ff */
[----:B------:R-:W-:-:S05]  /*0e40*/  SHF.L.U32 R25, R25, 0x1, RZ ;  /* 0x0000000119197819 */ /* 0x000fca00000006ff */
[----:B-1----:R-:W-:-:S05]  /*0e50*/  IMAD.WIDE.U32 R18, R25, 0x4, R18 ;  /* 0x0000000419127825 */ /* 0x002fca00078e0012 */
[----:B------:R-:W2:Y:S02]  /*0e60*/  LDG.E R0, desc[UR36][R18.64+0x4] ;  /* 0x0000042412007981 */ /* 0x000ea4000c1e1900 */
[----:B--2---:R-:W-:-:S13]  /*0e70*/  ISETP.GE.AND P0, PT, R0, 0x1, PT ;  /* 0x000000010000780c */ /* 0x004fda0003f06270 */
[----:B------:R-:W-:Y:S05]  /*0e80*/  @!P0 BRA `(.L_x_21) ;  /* 0x0000000400f48947 */ /* 0x000fea0003800000 */
[----:B------:R-:W-:Y:S01]  /*0e90*/  BSSY.RECONVERGENT B7, `(.L_x_21) ;  /* 0x000007c000077945 */ /* 0x000fe20003800200 */
[----:B------:R-:W-:-:S07]  /*0ea0*/  IMAD.MOV.U32 R17, RZ, RZ, RZ ;  /* 0x000000ffff117224 */ /* 0x000fce00078e00ff */
.L_x_28:
[----:B-1----:R-:W1:Y:S08]  /*0eb0*/  LDC R0, c[0x0][0x380] ;  /* 0x0000e000ff007b82 */ /* 0x002e700000000800 */
[----:B0-2---:R-:W0:Y:S01]  /*0ec0*/  LDC.64 R4, c[0x0][0x3b0] ;  /* 0x0000ec00ff047b82 */ /* 0x005e220000000a00 */
[----:B-1----:R-:W-:-:S05]  /*0ed0*/  IMAD R0, R25, R0, R0 ;  /* 0x0000000019007224 */ /* 0x002fca00078e0200 */
[----:B------:R-:W-:-:S05]  /*0ee0*/  IADD3 R3, PT, PT, R0, R17, RZ ;  /* 0x0000001100037210 */ /* 0x000fca0007ffe0ff */
[----:B0-----:R-:W-:-:S05]  /*0ef0*/  IMAD.WIDE R4, R3, 0x4, R4 ;  /* 0x0000000403047825 */ /* 0x001fca00078e0204 */
[----:B------:R-:W2:Y:S01]  /*0f00*/  LDG.E R0, desc[UR36][R4.64] ;  /* 0x0000002404007981 */ /* 0x000ea2000c1e1900 */
[----:B------:R-:W-:Y:S01]  /*0f10*/  BSSY.RECONVERGENT B6, `(.L_x_22) ;  /* 0x000006f000067945 */ /* 0x000fe20003800200 */
[----:B--2---:R-:W-:-:S13]  /*0f20*/  ISETP.NE.AND P0, PT, R0, RZ, PT ;  /* 0x000000ff0000720c */ /* 0x004fda0003f05270 */
[----:B------:R-:W-:Y:S05]  /*0f30*/  @P0 BRA `(.L_x_23) ;  /* 0x0000000400b00947 */ /* 0x000fea0003800000 */
[----:B------:R-:W0:Y:S08]  /*0f40*/  LDC.64 R14, c[0x0][0x398] ;  /* 0x0000e600ff0e7b82 */ /* 0x000e300000000a00 */
[----:B------:R-:W1:Y:S08]  /*0f50*/  LDC.64 R8, c[0x0][0x3a8] ;  /* 0x0000ea00ff087b82 */ /* 0x000e700000000a00 */
[----:B------:R-:W2:Y:S01]  /*0f60*/  LDC.64 R6, c[0x0][0x390] ;  /* 0x0000e400ff067b82 */ /* 0x000ea20000000a00 */
[----:B0-----:R-:W-:-:S07]  /*0f70*/  IMAD.WIDE R14, R3, 0xc, R14 ;  /* 0x0000000c030e7825 */ /* 0x001fce00078e020e */
[----:B------:R-:W0:Y:S01]  /*0f80*/  LDC R2, c[0x0][0x3bc] ;  /* 0x0000ef00ff027b82 */ /* 0x000e220000000800 */
[----:B------:R-:W3:Y:S04]  /*0f90*/  LDG.E R11, desc[UR36][R14.64] ;  /* 0x000000240e0b7981 */ /* 0x000ee8000c1e1900 */
[----:B------:R-:W4:Y:S04]  /*0fa0*/  LDG.E R23, desc[UR36][R14.64+0x4] ;  /* 0x000004240e177981 */ /* 0x000f28000c1e1900 */
[----:B------:R-:W2:Y:S01]  /*0fb0*/  LDG.E R27, desc[UR36][R14.64+0x8] ;  /* 0x000008240e1b7981 */ /* 0x000ea2000c1e1900 */
[----:B-1----:R-:W-:-:S05]  /*0fc0*/  IMAD.WIDE R8, R24, 0xc, R8 ;  /* 0x0000000c18087825 */ /* 0x002fca00078e0208 */
[----:B---3--:R-:W-:Y:S04]  /*0fd0*/  STG.E desc[UR36][R8.64+0xc], R11 ;  /* 0x00000c0b08007986 */ /* 0x008fe8000c101924 */
[----:B----4-:R1:W-:Y:S04]  /*0fe0*/  STG.E desc[UR36][R8.64+0x10], R23 ;  /* 0x0000101708007986 */ /* 0x0103e8000c101924 */
[----:B--2---:R2:W-:Y:S04]  /*0ff0*/  STG.E desc[UR36][R8.64+0x14], R27 ;  /* 0x0000141b08007986 */ /* 0x0045e8000c101924 */
[----:B------:R-:W3:Y:S04]  /*1000*/  LDG.E R21, desc[UR36][R14.64+0x4] ;  /* 0x000004240e157981 */ /* 0x000ee8000c1e1900 */
[----:B------:R4:W2:Y:S01]  /*1010*/  LDG.E R12, desc[UR36][R14.64] ;  /* 0x000000240e0c7981 */ /* 0x0008a2000c1e1900 */
[----:B0-----:R-:W-:-:S04]  /*1020*/  IABS R20, R2 ;  /* 0x0000000200147213 */ /* 0x001fc80000000000 */
[----:B------:R-:W0:Y:S08]  /*1030*/  I2F.RP R22, R20 ;  /* 0x0000001400167306 */ /* 0x000e300000209400 */
[----:B0-----:R-:W1:Y:S01]  /*1040*/  MUFU.RCP R22, R22 ;  /* 0x0000001600167308 */ /* 0x001e620000001000 */
[----:B---3--:R-:W-:-:S05]  /*1050*/  IMAD.WIDE R6, R21, 0x1c, R6 ;  /* 0x0000001c15067825 */ /* 0x008fca00078e0206 */
[----:B------:R-:W3:Y:S01]  /*1060*/  LDG.E R13, desc[UR36][R6.64+0xc] ;  /* 0x00000c24060d7981 */ /* 0x000ee2000c1e1900 */
[----:B-1----:R-:W-:Y:S02]  /*1070*/  VIADD R23, R22, 0xffffffe ;  /* 0x0ffffffe16177836 */ /* 0x002fe40000000000 */
[----:B------:R-:W-:Y:S01]  /*1080*/  IMAD.MOV.U32 R10, RZ, RZ, RZ ;  /* 0x000000ffff0a7224 */ /* 0x000fe200078e00ff */
[----:B------:R-:W0:Y:S01]  /*1090*/  LDCU UR4, c[0x0][0x370] ;  /* 0x00006e00ff0477ac */ /* 0x000e220008000800 */
[----:B------:R-:W4:Y:S01]  /*10a0*/  F2I.FTZ.U32.TRUNC.NTZ R11, R23 ;  /* 0x00000017000b7305 */ /* 0x000f22000021f000 */
[----:B------:R1:W5:Y:S04]  /*10b0*/  LDG.E R0, desc[UR36][R6.64+0x4] ;  /* 0x0000042406007981 */ /* 0x000368000c1e1900 */
[----:B------:R1:W5:Y:S01]  /*10c0*/  LDG.E R3, desc[UR36][R6.64+0x8] ;  /* 0x0000082406037981 */ /* 0x000362000c1e1900 */
[----:B----4-:R-:W-:-:S05]  /*10d0*/  IADD3 R15, PT, PT, RZ, -R11, RZ ;  /* 0x8000000bff0f7210 */ /* 0x010fca0007ffe0ff */
[----:B------:R-:W-:-:S04]  /*10e0*/  IMAD R15, R15, R20, RZ ;  /* 0x000000140f0f7224 */ /* 0x000fc800078e02ff */
[----:B------:R-:W-:Y:S01]  /*10f0*/  IMAD.HI.U32 R10, R11, R15, R10 ;  /* 0x0000000f0b0a7227 */ /* 0x000fe200078e000a */
[----:B------:R-:W-:-:S03]  /*1100*/  IADD3 R22, PT, PT, R16, 0x1, RZ ;  /* 0x0000000110167810 */ /* 0x000fc60007ffe0ff */
[----:B------:R-:W-:Y:S01]  /*1110*/  VIADD R23, R24, 0x1 ;  /* 0x0000000118177836 */ /* 0x000fe20000000000 */
[----:B---3--:R-:W-:-:S04]  /*1120*/  IABS R14, R13 ;  /* 0x0000000d000e7213 */ /* 0x008fc80000000000 */
[----:B------:R-:W-:-:S05]  /*1130*/  MOV R11, R14 ;  /* 0x0000000e000b7202 */ /* 0x000fca0000000f00 */
[----:B------:R-:W-:-:S04]  /*1140*/  IMAD.HI.U32 R10, R10, R11, RZ ;  /* 0x0000000b0a0a7227 */ /* 0x000fc800078e00ff */
[----:B------:R-:W-:-:S04]  /*1150*/  IMAD.MOV R14, RZ, RZ, -R10 ;  /* 0x000000ffff0e7224 */ /* 0x000fc800078e0a0a */
[----:B------:R-:W-:-:S05]  /*1160*/  IMAD R11, R20, R14, R11 ;  /* 0x0000000e140b7224 */ /* 0x000fca00078e020b */
[----:B------:R-:W-:-:S13]  /*1170*/  ISETP.GT.U32.AND P2, PT, R20, R11, PT ;  /* 0x0000000b1400720c */ /* 0x000fda0003f44070 */
[----:B------:R-:W-:-:S04]  /*1180*/  @!P2 IADD3 R11, PT, PT, R11, -R20, RZ ;  /* 0x800000140b0ba210 */ /* 0x000fc80007ffe0ff */
[----:B------:R-:W-:Y:S02]  /*1190*/  ISETP.GE.U32.AND P1, PT, R11, R20, PT ;  /* 0x000000140b00720c */ /* 0x000fe40003f26070 */
[----:B------:R-:W-:Y:S01]  /*11a0*/  LOP3.LUT R11, R13, R2, RZ, 0x3c, !PT ;  /* 0x000000020d0b7212 */ /* 0x000fe200078e3cff */
[----:B------:R-:W-:Y:S01]  /*11b0*/  @!P2 VIADD R10, R10, 0x1 ;  /* 0x000000010a0aa836 */ /* 0x000fe20000000000 */
[----:B------:R-:W-:Y:S02]  /*11c0*/  ISETP.NE.AND P2, PT, R2, RZ, PT ;  /* 0x000000ff0200720c */ /* 0x000fe40003f45270 */
[----:B------:R-:W-:-:S07]  /*11d0*/  ISETP.GE.AND P0, PT, R11, RZ, PT ;  /* 0x000000ff0b00720c */ /* 0x000fce0003f06270 */
[----:B------:R-:W-:-:S06]  /*11e0*/  @P1 IADD3 R10, PT, PT, R10, 0x1, RZ ;  /* 0x000000010a0a1810 */ /* 0x000fcc0007ffe0ff */
[----:B------:R-:W-:Y:S01]  /*11f0*/  @!P0 IMAD.MOV R10, RZ, RZ, -R10 ;  /* 0x000000ffff0a8224 */ /* 0x000fe200078e0a0a */
[----:B------:R-:W-:-:S04]  /*1200*/  @!P2 LOP3.LUT R10, RZ, R2, RZ, 0x33, !PT ;  /* 0x00000002ff0aa212 */ /* 0x000fc800078e33ff */
[----:B------:R-:W-:Y:S02]  /*1210*/  ISETP.GE.AND P0, PT, R10, UR40, PT ;  /* 0x000000280a007c0c */ /* 0x000fe4000bf06270 */
[----:B------:R-:W-:-:S11]  /*1220*/  MOV R2, UR40 ;  /* 0x0000002800027c02 */ /* 0x000fd60008000f00 */
[----:B------:R-:W-:-:S04]  /*1230*/  @P0 VIADD R10, R2, 0xffffffff ;  /* 0xffffffff020a0836 */ /* 0x000fc80000000000 */
[----:B0-----:R-:W-:-:S05]  /*1240*/  IMAD R10, R10, UR4, RZ ;  /* 0x000000040a0a7c24 */ /* 0x001fca000f8e02ff */
[----:B------:R-:W-:-:S13]  /*1250*/  ISETP.NE.AND P0, PT, R10, R25, PT ;  /* 0x000000190a00720c */ /* 0x000fda0003f05270 */
[----:B------:R1:W-:Y:S04]  /*1260*/  @P0 STG.E desc[UR36][R8.64+0x10], R21 ;  /* 0x0000101508000986 */ /* 0x0003e8000c101924 */
[----:B--2---:R1:W-:Y:S04]  /*1270*/  @P0 STG.E desc[UR36][R8.64+0xc], R12 ;  /* 0x00000c0c08000986 */ /* 0x0043e8000c101924 */
[----:B------:R1:W-:Y:S01]  /*1280*/  @P0 STG.E desc[UR36][R8.64+0x14], RZ ;  /* 0x000014ff08000986 */ /* 0x0003e2000c101924 */
[----:B------:R-:W-:Y:S01]  /*1290*/  @P0 MOV R16, R22 ;  /* 0x0000001600100202 */ /* 0x000fe20000000f00 */
[----:B------:R-:W-:Y:S01]  /*12a0*/  @P0 IMAD.MOV.U32 R24, RZ, RZ, R23 ;  /* 0x000000ffff180224 */ /* 0x000fe200078e0017 */
[----:B------:R-:W-:Y:S06]  /*12b0*/  @P0 BRA `(.L_x_23) ;  /* 0x0000000000d00947 */ /* 0x000fec0003800000 */
[----:B-1----:R-:W2:Y:S01]  /*12c0*/  LDG.E R21, desc[UR36][R18.64] ;  /* 0x0000002412157981 */ /* 0x002ea2000c1e1900 */
[----:B------:R-:W-:Y:S01]  /*12d0*/  HFMA2 R2, -RZ, RZ, 0, 0 ;  /* 0x00000000ff027431 */ /* 0x000fe200000001ff */
[----:B--2---:R-:W-:-:S13]  /*12e0*/  ISETP.GE.AND P0, PT, R21, 0x1, PT ;  /* 0x000000011500780c */ /* 0x004fda0003f06270 */
[----:B------:R-:W-:Y:S05]  /*12f0*/  @!P0 BRA `(.L_x_24) ;  /* 0x0000000000548947 */ /* 0x000fea0003800000 */
[----:B------:R0:W5:Y:S01]  /*1300*/  LDG.E R14, desc[UR36][R6.64] ;  /* 0x00000024060e7981 */ /* 0x000162000c1e1900 */
[----:B------:R-:W-:-:S07]  /*1310*/  IMAD.MOV.U32 R2, RZ, RZ, RZ ;  /* 0x000000ffff027224 */ /* 0x000fce00078e00ff */
.L_x_26:
[----:B------:R-:W1:Y:S01]  /*1320*/  LDC.64 R8, c[0x0][0x398] ;  /* 0x0000e600ff087b82 */ /* 0x000e620000000a00 */
[----:B------:R-:W2:Y:S07]  /*1330*/  LDCU UR4, c[0x0][0x380] ;  /* 0x00007000ff0477ac */ /* 0x000eae0008000800 */
[----:B------:R-:W3:Y:S01]  /*1340*/  LDC.64 R10, c[0x0][0x390] ;  /* 0x0000e400ff0a7b82 */ /* 0x000ee20000000a00 */
[----:B--2---:R-:W-:-:S04]  /*1350*/  IMAD R15, R25, UR4, R2 ;  /* 0x00000004190f7c24 */ /* 0x004fc8000f8e0202 */
[----:B-1----:R-:W-:-:S06]  /*1360*/  IMAD.WIDE R8, R15, 0xc, R8 ;  /* 0x0000000c0f087825 */ /* 0x002fcc00078e0208 */
[----:B------:R-:W3:Y:S02]  /*1370*/  LDG.E R9, desc[UR36][R8.64] ;  /* 0x0000002408097981 */ /* 0x000ee4000c1e1900 */
[----:B---3--:R-:W-:-:S05]  /*1380*/  IMAD.WIDE R10, R9, 0x1c, R10 ;  /* 0x0000001c090a7825 */ /* 0x008fca00078e020a */
[----:B------:R-:W2:Y:S04]  /*1390*/  LDG.E R29, desc[UR36][R10.64+0x14] ;  /* 0x000014240a1d7981 */ /* 0x000ea8000c1e1900 */
[----:B------:R-:W3:Y:S04]  /*13a0*/  LDG.E R27, desc[UR36][R10.64+0x10] ;  /* 0x000010240a1b7981 */ /* 0x000ee8000c1e1900 */
[----:B------:R-:W4:Y:S01]  /*13b0*/  LDG.E R26, desc[UR36][R10.64+0x4] ;  /* 0x000004240a1a7981 */ /* 0x000f22000c1e1900 */
[----:B--2--5:R-:W-:-:S04]  /*13c0*/  ISETP.NE.AND P0, PT, R0, R29, PT ;  /* 0x0000001d0000720c */ /* 0x024fc80003f05270 */
[----:B---3--:R-:W-:-:S13]  /*13d0*/  ISETP.NE.OR P0, PT, R14, R27, P0 ;  /* 0x0000001b0e00720c */ /* 0x008fda0000705670 */
[----:B------:R-:W2:Y:S01]  /*13e0*/  @!P0 LDG.E R20, desc[UR36][R10.64] ;  /* 0x000000240a148981 */ /* 0x000ea2000c1e1900 */
[----:B----4-:R-:W-:Y:S02]  /*13f0*/  ISETP.EQ.AND P1, PT, R13, R26, PT ;  /* 0x0000001a0d00720c */ /* 0x010fe40003f22270 */
[----:B--2---:R-:W-:-:S13]  /*1400*/  ISETP.EQ.AND P0, PT, R3, R20, !P0 ;  /* 0x000000140300720c */ /* 0x004fda0004702270 */
[----:B------:R-:W-:Y:S05]  /*1410*/  @P0 BRA P1, `(.L_x_25) ;  /* 0x0000000000540947 */ /* 0x000fea0000800000 */
[----:B------:R-:W-:-:S04]  /*1420*/  IADD3 R2, PT, PT, R2, 0x1, RZ ;  /* 0x0000000102027810 */ /* 0x000fc80007ffe0ff */
[----:B------:R-:W-:-:S13]  /*1430*/  ISETP.GE.AND P0, PT, R2, R21, PT ;  /* 0x000000150200720c */ /* 0x000fda0003f06270 */
[----:B------:R-:W-:Y:S05]  /*1440*/  @!P0 BRA `(.L_x_26) ;  /* 0xfffffffc00b48947 */ /* 0x000fea000383ffff */
.L_x_24:
[----:B------:R-:W-:Y:S01]  /*1450*/  MOV R10, 0x8 ;  /* 0x00000008000a7802 */ /* 0x000fe20000000f00 */
[----:B------:R-:W-:Y:S01]  /*1460*/  IMAD.MOV.U32 R8, RZ, RZ, 0x2 ;  /* 0x00000002ff087424 */ /* 0x000fe200078e00ff */
[----:B------:R-:W-:Y:S01]  /*1470*/  MOV R9, UR42 ;  /* 0x0000002a00097c02 */ /* 0x000fe20008000f00 */
[----:B-----5:R-:W-:Y:S01]  /*1480*/  IMAD.MOV.U32 R3, RZ, RZ, RZ ;  /* 0x000000ffff037224 */ /* 0x020fe200078e00ff */
[----:B------:R1:W-:Y:S01]  /*1490*/  STL [R1+0x10], R0 ;  /* 0x0000100001007387 */ /* 0x0003e20000100800 */
[----:B------:R-:W2:Y:S01]  /*14a0*/  LDCU.64 UR4, c[0x4][URZ] ;  /* 0x01000000ff0477ac */ /* 0x000ea20008000a00 */
[----:B------:R-:W3:Y:S01]  /*14b0*/  LDC.64 R10, c[0x4][R10] ;  /* 0x010000000a0a7b82 */ /* 0x000ee20000000a00 */
[----:B0-----:R-:W-:Y:S01]  /*14c0*/  MOV R6, UR38 ;  /* 0x0000002600067c02 */ /* 0x001fe20008000f00 */
[----:B------:R1:W-:Y:S01]  /*14d0*/  STL.64 [R1], R8 ;  /* 0x0000000801007387 */ /* 0x0003e20000100a00 */
[----:B------:R-:W-:-:S03]  /*14e0*/  IMAD.U32 R7, RZ, RZ, UR39 ;  /* 0x00000027ff077e24 */ /* 0x000fc6000f8e00ff */
[----:B------:R1:W-:Y:S01]  /*14f0*/  STL.64 [R1+0x8], R2 ;  /* 0x0000080201007387 */ /* 0x0003e20000100a00 */
[----:B--2---:R-:W-:Y:S01]  /*1500*/  MOV R4, UR4 ;  /* 0x0000000400047c02 */ /* 0x004fe20008000f00 */
[----:B-1----:R-:W-:-:S07]  /*1510*/  IMAD.U32 R5, RZ, RZ, UR5 ;  /* 0x00000005ff057e24 */ /* 0x002fce000f8e00ff */
[----:B------:R-:W-:-:S07]  /*1520*/  LEPC R20, `(.L_x_27) ;  /* 0x000000001014794e */ /* 0x000fce0000000000 */
[----:B---3--:R-:W-:Y:S05]  /*1530*/  CALL.ABS.NOINC R10 ;  /* 0x000000000a007343 */ /* 0x008fea0003c00000 */
.L_x_27:
[----:B------:R-:W-:Y:S01]  /*1540*/  MOV R16, R22 ;  /* 0x0000001600107202 */ /* 0x000fe20000000f00 */
[----:B------:R-:W-:Y:S01]  /*1550*/  IMAD.MOV.U32 R24, RZ, RZ, R23 ;  /* 0x000000ffff187224 */ /* 0x000fe200078e0017 */
[----:B------:R-:W-:Y:S06]  /*1560*/  BRA `(.L_x_23) ;  /* 0x0000000000247947 */ /* 0x000fec0003800000 */
.L_x_25:
[----:B------:R-:W1:Y:S01]  /*1570*/  LDC.64 R2, c[0x0][0x3b0] ;  /* 0x0000ec00ff027b82 */ /* 0x000e620000000a00 */
[----:B------:R2:W-:Y:S07]  /*1580*/  STG.E desc[UR36][R6.64+0x18], R9 ;  /* 0x0000180906007986 */ /* 0x0005ee000c101924 */
[----:B------:R-:W3:Y:S01]  /*1590*/  LDC.64 R10, c[0x0][0x3a8] ;  /* 0x0000ea00ff0a7b82 */ /* 0x000ee20000000a00 */
[----:B-1----:R-:W-:-:S06]  /*15a0*/  IMAD.WIDE R2, R15, 0x4, R2 ;  /* 0x000000040f027825 */ /* 0x002fcc00078e0202 */
[----:B------:R-:W4:Y:S02]  /*15b0*/  LDG.E R3, desc[UR36][R2.64] ;  /* 0x0000002402037981 */ /* 0x000f24000c1e1900 */
[----:B----4-:R-:W-:-:S05]  /*15c0*/  IADD3 R13, PT, PT, R3, UR41, RZ ;  /* 0x00000029030d7c10 */ /* 0x010fca000fffe0ff */
[----:B---3--:R-:W-:-:S05]  /*15d0*/  IMAD.WIDE R10, R13, 0xc, R10 ;  /* 0x0000000c0d0a7825 */ /* 0x008fca00078e020a */
[----:B------:R2:W-:Y:S04]  /*15e0*/  STG.E desc[UR36][R10.64], R12 ;  /* 0x0000000c0a007986 */ /* 0x0005e8000c101924 */
[----:B------:R2:W-:Y:S02]  /*15f0*/  STG.E desc[UR36][R4.64], R3 ;  /* 0x0000000304007986 */ /* 0x0005e4000c101924 */
.L_x_23:
[----:B------:R-:W-:Y:S05]  /*1600*/  BSYNC.RECONVERGENT B6 ;  /* 0x0000000000067941 */ /* 0x000fea0003800200 */
.L_x_22:
[----:B-----5:R-:W3:Y:S01]  /*1610*/  LDG.E R0, desc[UR36][R18.64+0x4] ;  /* 0x0000042412007981 */ /* 0x020ee2000c1e1900 */
[----:B------:R-:W-:-:S05]  /*1620*/  VIADD R17, R17, 0x1 ;  /* 0x0000000111117836 */ /* 0x000fca0000000000 */
[----:B---3--:R-:W-:-:S13]  /*1630*/  ISETP.GE.AND P0, PT, R17, R0, PT ;  /* 0x000000001100720c */ /* 0x008fda0003f06270 */
[----:B------:R-:W-:Y:S05]  /*1640*/  @!P0 BRA `(.L_x_28) ;  /* 0xfffffff800188947 */ /* 0x000fea000383ffff */
[----:B------:R-:W-:Y:S05]  /*1650*/  BSYNC.RECONVERGENT B7 ;  /* 0x0000000000077941 */ /* 0x000fea0003800200 */
.L_x_21:
[----:B------:R-:W3:Y:S01]  /*1660*/  LDCU.64 UR4, c[0x0][0x3a0] ;  /* 0x00007400ff0477ac */ /* 0x000ee20008000a00 */
[----:B--2---:R-:W-:Y:S01]  /*1670*/  IADD3 R5, PT, PT, R16, 0x1, RZ ;  /* 0x0000000110057810 */ /* 0x004fe20007ffe0ff */
[----:B---3--:R-:W-:-:S06]  /*1680*/  UIMAD.WIDE.U32 UR4, UR42, 0x4, UR4 ;  /* 0x000000042a0478a5 */ /* 0x008fcc000f8e0004 */
[----:B------:R-:W-:Y:S01]  /*1690*/  IMAD.U32 R2, RZ, RZ, UR4 ;  /* 0x00000004ff027e24 */ /* 0x000fe2000f8e00ff */
[----:B------:R-:W-:-:S05]  /*16a0*/  MOV R3, UR5 ;  /* 0x0000000500037c02 */ /* 0x000fca0008000f00 */
[----:B------:R-:W-:Y:S01]  /*16b0*/  STG.E desc[UR36][R2.64], R5 ;  /* 0x0000000502007986 */ /* 0x000fe2000c101924 */
[----:B------:R-:W-:Y:S05]  /*16c0*/  EXIT ;  /* 0x000000000000794d */ /* 0x000fea0003800000 */
.L_x_29:
        /* <DEDUP_REMOVED lines=11> */
.L_x_116:


//--------------------- .text._Z19vertical_connectioniPiP7VecContP7IndContS_S3_S_iiS3_S_ --------------------------
	.section	.text._Z19vertical_connectioniPiP7VecContP7IndContS_S3_S_iiS3_S_,"ax",@progbits
	.align	128
        .global         _Z19vertical_connectioniPiP7VecContP7IndContS_S3_S_iiS3_S_
        .type           _Z19vertical_connectioniPiP7VecContP7IndContS_S3_S_iiS3_S_,@function
        .size           _Z19vertical_connectioniPiP7VecContP7IndContS_S3_S_iiS3_S_,(.L_x_117 - _Z19vertical_connectioniPiP7VecContP7IndContS_S3_S_iiS3_S_)
        .other          _Z19vertical_connectioniPiP7VecContP7IndContS_S3_S_iiS3_S_,@"STO_CUDA_ENTRY STV_DEFAULT"
_Z19vertical_connectioniPiP7VecContP7IndContS_S3_S_iiS3_S_:
.text._Z19vertical_connectioniPiP7VecContP7IndContS_S3_S_iiS3_S_:
[----:B------:R-:W0:Y:S08]  /*0000*/  LDC R1, c[0x0][0x37c] ;  /* 0x0000df00ff017b82 */ /* 0x000e300000000800 */
[----:B------:R-:W1:Y:S01]  /*0010*/  S2UR UR40, SR_CTAID.X ;  /* 0x00000000002879c3 */ /* 0x000e620000002500 */
[----:B------:R-:W2:Y:S01]  /*0020*/  LDCU UR4, c[0x0][0x2fc] ;  /* 0x00005f80ff0477ac */ /* 0x000ea20008000800 */
[----:B0-----:R-:W-:Y:S01]  /*0030*/  VIADD R1, R1, 0xffffffe8 ;  /* 0xffffffe801017836 */ /* 0x001fe20000000000 */
[----:B------:R-:W0:Y:S05]  /*0040*/  LDCU UR41, c[0x0][0x370] ;  /* 0x00006e00ff2977ac */ /* 0x000e2a0008000800 */
[----:B------:R-:W3:Y:S01]  /*0050*/  S2UR UR45, SR_CTAID.Y ;  /* 0x00000000002d79c3 */ /* 0x000ee20000002600 */
[----:B------:R-:W4:Y:S01]  /*0060*/  LDCU.64 UR38, c[0x0][0x388] ;  /* 0x00007100ff2677ac */ /* 0x000f220008000a00 */
[----:B------:R-:W5:Y:S01]  /*0070*/  LDCU.64 UR36, c[0x0][0x358] ;  /* 0x00006b00ff2477ac */ /* 0x000f620008000a00 */
[----:B------:R-:W2:Y:S01]  /*0080*/  LDCU UR42, c[0x0][0x2f8] ;  /* 0x00005f00ff2a77ac */ /* 0x000ea20008000800 */
[----:B------:R-:W2:Y:S01]  /*0090*/  LDCU UR43, c[0x0][0x380] ;  /* 0x00007000ff2b77ac */ /* 0x000ea20008000800 */
[----:B-1----:R-:W-:-:S02]  /*00a0*/  USHF.L.U32 UR40, UR40, 0x1, URZ ;  /* 0x0000000128287899 */ /* 0x002fc400080006ff */
[----:B0-----:R-:W-:-:S04]  /*00b0*/  USHF.L.U32 UR41, UR41, 0x1, URZ ;  /* 0x0000000129297899 */ /* 0x001fc800080006ff */
[----:B---3--:R-:W-:-:S04]  /*00c0*/  UIMAD UR46, UR41, UR45, UR40 ;  /* 0x0000002d292e72a4 */ /* 0x008fc8000f8e0228 */
[----:B----4-:R-:W-:-:S06]  /*00d0*/  UIMAD.WIDE UR38, UR46, 0x4, UR38 ;  /* 0x000000042e2678a5 */ /* 0x010fcc000f8e0226 */
[----:B------:R-:W-:Y:S01]  /*00e0*/  IMAD.U32 R2, RZ, RZ, UR38 ;  /* 0x00000026ff027e24 */ /* 0x000fe2000f8e00ff */
[----:B------:R-:W-:-:S05]  /*00f0*/  MOV R3, UR39 ;  /* 0x0000002700037c02 */ /* 0x000fca0008000f00 */
[----:B-----5:R-:W3:Y:S01]  /*0100*/  LDG.E R2, desc[UR36][R2.64] ;  /* 0x0000002402027981 */ /* 0x020ee2000c1e1900 */
[----:B------:R-:W-:Y:S01]  /*0110*/  R2UR UR47, R1 ;  /* 0x00000000012f72ca */ /* 0x000fe200000e0000 */
[----:B--2---:R-:W-:Y:S01]  /*0120*/  UIMAD UR43, UR46, UR43, -0x1 ;  /* 0xffffffff2e2b74a4 */ /* 0x004fe2000f8e022b */
[----:B------:R-:W-:Y:S01]  /*0130*/  IMAD.MOV.U32 R16, RZ, RZ, -0x1 ;  /* 0xffffffffff107424 */ /* 0x000fe200078e00ff */
[----:B------:R-:W0:Y:S04]  /*0140*/  LDCU UR48, c[0x0][0x374] ;  /* 0x00006e80ff3077ac */ /* 0x000e280008000800 */
[----:B------:R-:W-:-:S06]  /*0150*/  IMAD.U32 R8, RZ, RZ, UR43 ;  /* 0x0000002bff087e24 */ /* 0x000fcc000f8e00ff */
[----:B------:R-:W-:-:S04]  /*0160*/  UIADD3 UR42, UP0, UPT, UR47, UR42, URZ ;  /* 0x0000002a2f2a7290 */ /* 0x000fc8000ff1e0ff */
[----:B------:R-:W-:Y:S01]  /*0170*/  UIADD3.X UR44, UPT, UPT, URZ, UR4, URZ, UP0, !UPT ;  /* 0x00000004ff2c7290 */ /* 0x000fe200087fe4ff */
[----:B---3--:R-:W-:-:S13]  /*0180*/  ISETP.GE.AND P0, PT, R2, 0x1, PT ;  /* 0x000000010200780c */ /* 0x008fda0003f06270 */
[----:B0-----:R-:W-:Y:S05]  /*0190*/  @!P0 BRA `(.L_x_30) ;  /* 0x0000000c008c8947 */ /* 0x001fea0003800000 */
[----:B------:R-:W-:Y:S01]  /*01a0*/  BSSY B9, `(.L_x_30) ;  /* 0x00000e2000097945 */ /* 0x000fe20003800000 */
[----:B------:R-:W-:Y:S01]  /*01b0*/  MOV R5, R2 ;  /* 0x0000000200057202 */ /* 0x000fe20000000f00 */
[----:B------:R-:W-:Y:S01]  /*01c0*/  IMAD.MOV.U32 R16, RZ, RZ, -0x1 ;  /* 0xffffffffff107424 */ /* 0x000fe200078e00ff */
[----:B------:R-:W-:Y:S01]  /*01d0*/  MOV R8, UR43 ;  /* 0x0000002b00087c02 */ /* 0x000fe20008000f00 */
[----:B------:R-:W-:Y:S01]  /*01e0*/  IMAD.MOV.U32 R2, RZ, RZ, RZ ;  /* 0x000000ffff027224 */ /* 0x000fe200078e00ff */
[----:B------:R-:W-:-:S12]  /*01f0*/  UIADD3 UR49, UPT, UPT, UR48, -0x1, URZ ;  /* 0xffffffff30317890 */ /* 0x000fd8000fffe0ff */
.L_x_44:
[----:B0-----:R-:W0:Y:S01]  /*0200*/  LDCU UR4, c[0x0][0x380] ;  /* 0x00007000ff0477ac */ /* 0x001e220008000800 */
[----:B------:R-:W1:Y:S01]  /*0210*/  LDC.64 R28, c[0x0][0x3b0] ;  /* 0x0000ec00ff1c7b82 */ /* 0x000e620000000a00 */
[----:B0-----:R-:W-:-:S04]  /*0220*/  IMAD.U32 R3, RZ, RZ, UR4 ;  /* 0x00000004ff037e24 */ /* 0x001fc8000f8e00ff */
[----:B------:R-:W-:-:S04]  /*0230*/  IMAD R3, R3, UR46, R2 ;  /* 0x0000002e03037c24 */ /* 0x000fc8000f8e0202 */
[----:B-1----:R-:W-:-:S05]  /*0240*/  IMAD.WIDE R28, R3, 0x4, R28 ;  /* 0x00000004031c7825 */ /* 0x002fca00078e021c */
        /* <DEDUP_REMOVED lines=16> */
[----:B------:R-:W-:Y:S01]  /*0350*/  UIADD3 UR4, UPT, UPT, UR46, 0x1, URZ ;  /* 0x000000012e047890 */ /* 0x000fe2000fffe0ff */
[----:B--2---:R-:W-:-:S05]  /*0360*/  IMAD.WIDE R10, R17, 0x1c, R10 ;  /* 0x0000001c110a7825 */ /* 0x004fca00078e020a */
[----:B------:R0:W5:Y:S04]  /*0370*/  LDG.E R18, desc[UR36][R10.64] ;  /* 0x000000240a127981 */ /* 0x000168000c1e1900 */
[----:B------:R0:W5:Y:S04]  /*0380*/  LDG.E R19, desc[UR36][R10.64+0x4] ;  /* 0x000004240a137981 */ /* 0x000168000c1e1900 */
[----:B------:R0:W5:Y:S04]  /*0390*/  LDG.E R22, desc[UR36][R10.64+0x10] ;  /* 0x000010240a167981 */ /* 0x000168000c1e1900 */
[----:B------:R0:W5:Y:S01]  /*03a0*/  LDG.E R23, desc[UR36][R10.64+0x14] ;  /* 0x000014240a177981 */ /* 0x000162000c1e1900 */
[----:B------:R-:W-:Y:S01]  /*03b0*/  BSSY B7, `(.L_x_33) ;  /* 0x00000b8000077945 */ /* 0x000fe20003800000 */
[----:B------:R-:W-:Y:S01]  /*03c0*/  VIADD R16, R16, 0x1 ;  /* 0x0000000110107836 */ /* 0x000fe20000000000 */
[----:B------:R-:W-:Y:S01]  /*03d0*/  IADD3 R24, PT, PT, R8, 0x1, RZ ;  /* 0x0000000108187810 */ /* 0x000fe20007ffe0ff */
[----:B------:R-:W-:Y:S01]  /*03e0*/  IMAD.MOV.U32 R25, RZ, RZ, R2 ;  /* 0x000000ffff197224 */ /* 0x000fe200078e0002 */
[----:B------:R-:W-:Y:S01]  /*03f0*/  MOV R27, UR4 ;  /* 0x00000004001b7c02 */ /* 0x000fe20008000f00 */
[----:B------:R-:W-:-:S07]  /*0400*/  IMAD.U32 R26, RZ, RZ, UR46 ;  /* 0x0000002eff1a7e24 */ /* 0x000fce000f8e00ff */
.L_x_43:
[----:B-1----:R-:W1:Y:S08]  /*0410*/  LDC R14, c[0x0][0x380] ;  /* 0x0000e000ff0e7b82 */ /* 0x002e700000000800 */
[----:B0-23--:R-:W0:Y:S08]  /*0420*/  LDC.64 R4, c[0x0][0x398] ;  /* 0x0000e600ff047b82 */ /* 0x00de300000000a00 */
[----:B------:R-:W2:Y:S01]  /*0430*/  LDC.64 R6, c[0x0][0x390] ;  /* 0x0000e400ff067b82 */ /* 0x000ea20000000a00 */
[----:B-1----:R-:W-:-:S07]  /*0440*/  IMAD R3, R26, R14, R25 ;  /* 0x0000000e1a037224 */ /* 0x002fce00078e0219 */
[----:B------:R-:W1:Y:S01]  /*0450*/  LDC R8, c[0x0][0x3b8] ;  /* 0x0000ee00ff087b82 */ /* 0x000e620000000800 */
[----:B0-----:R-:W-:-:S05]  /*0460*/  IMAD.WIDE R4, R3, 0xc, R4 ;  /* 0x0000000c03047825 */ /* 0x001fca00078e0204 */
[----:B------:R0:W2:Y:S01]  /*0470*/  LDG.E R3, desc[UR36][R4.64+0x4] ;  /* 0x0000042404037981 */ /* 0x0000a2000c1e1900 */
[----:B-1----:R-:W-:-:S04]  /*0480*/  IABS R12, R8 ;  /* 0x00000008000c7213 */ /* 0x002fc80000000000 */
[----:B------:R-:W1:Y:S08]  /*0490*/  I2F.RP R13, R12 ;  /* 0x0000000c000d7306 */ /* 0x000e700000209400 */
[----:B-1----:R-:W1:Y:S02]  /*04a0*/  MUFU.RCP R13, R13 ;  /* 0x0000000d000d7308 */ /* 0x002e640000001000 */
[----:B-1----:R-:W-:-:S06]  /*04b0*/  VIADD R15, R13, 0xffffffe ;  /* 0x0ffffffe0d0f7836 */ /* 0x002fcc0000000000 */
[----:B0-----:R0:W1:Y:S01]  /*04c0*/  F2I.FTZ.U32.TRUNC.NTZ R5, R15 ;  /* 0x0000000f00057305 */ /* 0x001062000021f000 */
[----:B------:R-:W-:Y:S01]  /*04d0*/  HFMA2 R4, -RZ, RZ, 0, 0 ;  /* 0x00000000ff047431 */ /* 0x000fe200000001ff */
[----:B0-----:R-:W0:Y:S01]  /*04e0*/  LDC R15, c[0x0][0x3bc] ;  /* 0x0000ef00ff0f7b82 */ /* 0x001e220000000800 */
[----:B-1---5:R-:W-:-:S04]  /*04f0*/  IMAD.MOV R9, RZ, RZ, -R5 ;  /* 0x000000ffff097224 */ /* 0x022fc800078e0a05 */
[----:B------:R-:W-:-:S04]  /*0500*/  IMAD R9, R9, R12, RZ ;  /* 0x0000000c09097224 */ /* 0x000fc800078e02ff */
[----:B------:R-:W-:-:S04]  /*0510*/  IMAD.HI.U32 R4, R5, R9, R4 ;  /* 0x0000000905047227 */ /* 0x000fc800078e0004 */
[----:B--2---:R-:W-:-:S05]  /*0520*/  IMAD.WIDE R6, R3, 0x1c, R6 ;  /* 0x0000001c03067825 */ /* 0x004fca00078e0206 */
[----:B------:R-:W2:Y:S04]  /*0530*/  LDG.E R11, desc[UR36][R6.64+0x8] ;  /* 0x00000824060b7981 */ /* 0x000ea8000c1e1900 */
[----:B------:R-:W3:Y:S04]  /*0540*/  LDG.E R10, desc[UR36][R6.64+0xc] ;  /* 0x00000c24060a7981 */ /* 0x000ee8000c1e1900 */
[----:B-----5:R1:W5:Y:S04]  /*0550*/  LDG.E R0, desc[UR36][R6.64+0x4] ;  /* 0x0000042406007981 */ /* 0x020368000c1e1900 */
[----:B------:R1:W5:Y:S01]  /*0560*/  LDG.E R9, desc[UR36][R6.64] ;  /* 0x0000002406097981 */ /* 0x000362000c1e1900 */
[----:B------:R-:W-:Y:S05]  /*0570*/  YIELD ;  /* 0x0000000000007946 */ /* 0x000fea0003800000 */
[----:B------:R-:W-:Y:S01]  /*0580*/  BSSY.RECONVERGENT B6, `(.L_x_34) ;  /* 0x0000099000067945 */ /* 0x000fe20003800200 */
[----:B--2---:R-:W-:-:S05]  /*0590*/  IABS R5, R11 ;  /* 0x0000000b00057213 */ /* 0x004fca0000000000 */
[----:B------:R-:W-:-:S04]  /*05a0*/  IMAD.HI.U32 R13, R4, R5, RZ ;  /* 0x00000005040d7227 */ /* 0x000fc800078e00ff */
[----:B------:R-:W-:-:S04]  /*05b0*/  IMAD.MOV R4, RZ, RZ, -R13 ;  /* 0x000000ffff047224 */ /* 0x000fc800078e0a0d */
[----:B------:R-:W-:Y:S01]  /*05c0*/  IMAD R5, R12, R4, R5 ;  /* 0x000000040c057224 */ /* 0x000fe200078e0205 */
[----:B------:R-:W-:-:S04]  /*05d0*/  LOP3.LUT R4, R11, R8, RZ, 0x3c, !PT ;  /* 0x000000080b047212 */ /* 0x000fc800078e3cff */
[----:B------:R-:W-:Y:S02]  /*05e0*/  ISETP.GT.U32.AND P0, PT, R12, R5, PT ;  /* 0x000000050c00720c */ /* 0x000fe40003f04070 */
[----:B------:R-:W-:Y:S01]  /*05f0*/  ISETP.GE.AND P2, PT, R4, RZ, PT ;  /* 0x000000ff0400720c */ /* 0x000fe20003f46270 */
[----:B------:R-:W-:-:S10]  /*0600*/  IMAD.MOV.U32 R4, RZ, RZ, RZ ;  /* 0x000000ffff047224 */ /* 0x000fd400078e00ff */
[----:B------:R-:W-:Y:S02]  /*0610*/  @!P0 IMAD.IADD R5, R5, 0x1, -R12 ;  /* 0x0000000105058824 */ /* 0x000fe400078e0a0c */
[----:B------:R-:W-:Y:S01]  /*0620*/  @!P0 VIADD R13, R13, 0x1 ;  /* 0x000000010d0d8836 */ /* 0x000fe20000000000 */
[----:B------:R-:W-:Y:S02]  /*0630*/  ISETP.NE.AND P0, PT, R8, RZ, PT ;  /* 0x000000ff0800720c */ /* 0x000fe40003f05270 */
[----:B------:R-:W-:Y:S02]  /*0640*/  ISETP.GE.U32.AND P4, PT, R5, R12, PT ;  /* 0x0000000c0500720c */ /* 0x000fe40003f86070 */
[----:B0-----:R-:W-:-:S04]  /*0650*/  IABS R12, R15 ;  /* 0x0000000f000c7213 */ /* 0x001fc80000000000 */
[----:B------:R-:W0:Y:S07]  /*0660*/  I2F.RP R20, R12 ;  /* 0x0000000c00147306 */ /* 0x000e2e0000209400 */
[----:B------:R-:W-:-:S05]  /*0670*/  @P4 IADD3 R13, PT, PT, R13, 0x1, RZ ;  /* 0x000000010d0d4810 */ /* 0x000fca0007ffe0ff */
[----:B------:R-:W-:Y:S01]  /*0680*/  @!P2 IMAD.MOV R13, RZ, RZ, -R13 ;  /* 0x000000ffff0da224 */ /* 0x000fe200078e0a0d */
[----:B------:R-:W-:Y:S01]  /*0690*/  ISETP.NE.AND P2, PT, R15, RZ, PT ;  /* 0x000000ff0f00720c */ /* 0x000fe20003f45270 */
[----:B0-----:R-:W0:Y:S01]  /*06a0*/  MUFU.RCP R20, R20 ;  /* 0x0000001400147308 */ /* 0x001e220000001000 */
[----:B------:R-:W-:-:S04]  /*06b0*/  @!P0 LOP3.LUT R13, RZ, R8, RZ, 0x33, !PT ;  /* 0x00000008ff0d8212 */ /* 0x000fc800078e33ff */
[----:B------:R-:W-:Y:S02]  /*06c0*/  ISETP.GE.AND P0, PT, R13, UR41, PT ;  /* 0x000000290d007c0c */ /* 0x000fe4000bf06270 */
[----:B0-----:R-:W-:-:S06]  /*06d0*/  IADD3 R5, PT, PT, R20, 0xffffffe, RZ ;  /* 0x0ffffffe14057810 */ /* 0x001fcc0007ffe0ff */
[----:B------:R-:W0:Y:S02]  /*06e0*/  F2I.FTZ.U32.TRUNC.NTZ R5, R5 ;  /* 0x0000000500057305 */ /* 0x000e24000021f000 */
[----:B0-----:R-:W-:-:S04]  /*06f0*/  IMAD.MOV R21, RZ, RZ, -R5 ;  /* 0x000000ffff157224 */ /* 0x001fc800078e0a05 */
[----:B------:R-:W-:-:S04]  /*0700*/  IMAD R21, R21, R12, RZ ;  /* 0x0000000c15157224 */ /* 0x000fc800078e02ff */
[----:B------:R-:W-:Y:S01]  /*0710*/  IMAD.HI.U32 R4, R5, R21, R4 ;  /* 0x0000001505047227 */ /* 0x000fe200078e0004 */
[----:B---3--:R-:W-:Y:S02]  /*0720*/  IABS R21, R10 ;  /* 0x0000000a00157213 */ /* 0x008fe40000000000 */
[----:B------:R-:W-:-:S03]  /*0730*/  LOP3.LUT R5, R10, R15, RZ, 0x3c, !PT ;  /* 0x0000000f0a057212 */ /* 0x000fc600078e3cff */
[----:B------:R-:W-:Y:S01]  /*0740*/  IMAD.HI.U32 R4, R4, R21, RZ ;  /* 0x0000001504047227 */ /* 0x000fe200078e00ff */
[----:B------:R-:W-:-:S03]  /*0750*/  ISETP.GE.AND P4, PT, R5, RZ, PT ;  /* 0x000000ff0500720c */ /* 0x000fc60003f86270 */
[----:B------:R-:W-:Y:S01]  /*0760*/  IMAD.U32 R5, RZ, RZ, UR41 ;  /* 0x00000029ff057e24 */ /* 0x000fe2000f8e00ff */
[----:B------:R-:W-:-:S04]  /*0770*/  IADD3 R20, PT, PT, -R4, RZ, RZ ;  /* 0x000000ff04147210 */ /* 0x000fc80007ffe1ff */
[----:B------:R-:W-:Y:S01]  /*0780*/  @P0 IADD3 R13, PT, PT, R5, -0x1, RZ ;  /* 0xffffffff050d0810 */ /* 0x000fe20007ffe0ff */
[----:B------:R-:W-:-:S05]  /*0790*/  IMAD R21, R12, R20, R21 ;  /* 0x000000140c157224 */ /* 0x000fca00078e0215 */
[----:B------:R-:W-:-:S13]  /*07a0*/  ISETP.GT.U32.AND P3, PT, R12, R21, PT ;  /* 0x000000150c00720c */ /* 0x000fda0003f64070 */
[----:B------:R-:W-:Y:S02]  /*07b0*/  @!P3 IMAD.IADD R21, R21, 0x1, -R12 ;  /* 0x000000011515b824 */ /* 0x000fe400078e0a0c */
[----:B------:R-:W-:-:S03]  /*07c0*/  @!P3 VIADD R4, R4, 0x1 ;  /* 0x000000010404b836 */ /* 0x000fc60000000000 */
[----:B------:R-:W-:Y:S01]  /*07d0*/  ISETP.GE.U32.AND P1, PT, R21, R12, PT ;  /* 0x0000000c1500720c */ /* 0x000fe20003f26070 */
[----:B------:R-:W-:-:S12]  /*07e0*/  IMAD.MOV.U32 R12, RZ, RZ, R27 ;  /* 0x000000ffff0c7224 */ /* 0x000fd800078e001b */
[----:B------:R-:W-:-:S05]  /*07f0*/  @P1 IADD3 R4, PT, PT, R4, 0x1, RZ ;  /* 0x0000000104041810 */ /* 0x000fca0007ffe0ff */
[----:B------:R-:W-:Y:S01]  /*0800*/  @!P4 IMAD.MOV R4, RZ, RZ, -R4 ;  /* 0x000000ffff04c224 */ /* 0x000fe200078e0a04 */
[----:B------:R-:W-:-:S04]  /*0810*/  @!P2 LOP3.LUT R4, RZ, R15, RZ, 0x33, !PT ;  /* 0x0000000fff04a212 */ /* 0x000fc800078e33ff */
[----:B------:R-:W-:-:S04]  /*0820*/  ISETP.GE.AND P1, PT, R4, UR48, PT ;  /* 0x0000003004007c0c */ /* 0x000fc8000bf26270 */
[----:B------:R-:W-:-:S05]  /*0830*/  SEL R4, R4, UR49, !P1 ;  /* 0x0000003104047c07 */ /* 0x000fca000c800000 */
[----:B------:R-:W-:-:S05]  /*0840*/  IMAD R4, R4, UR41, R13 ;  /* 0x0000002904047c24 */ /* 0x000fca000f8e020d */
[----:B------:R-:W-:-:S13]  /*0850*/  ISETP.NE.AND P0, PT, R4, R27, PT ;  /* 0x0000001b0400720c */ /* 0x000fda0003f05270 */
[----:B-1----:R-:W-:Y:S05]  /*0860*/  @!P0 BRA `(.L_x_35) ;  /* 0x0000000000248947 */ /* 0x002fea0003800000 */
[----:B------:R-:W0:Y:S01]  /*0870*/  LDC.64 R4, c[0x0][0x3a8] ;  /* 0x0000ea00ff047b82 */ /* 0x000e220000000a00 */
[----:B------:R-:W-:Y:S01]  /*0880*/  VIADD R7, R16, 0x1 ;  /* 0x0000000110077836 */ /* 0x000fe20000000000 */
[----:B------:R-:W-:Y:S01]  /*0890*/  PLOP3.LUT P0, PT, PT, PT, PT, 0x8, 0x80 ;  /* 0x000000000080781c */ /* 0x000fe20003f0e170 */
[----:B0-----:R-:W-:-:S05]  /*08a0*/  IMAD.WIDE R4, R24, 0xc, R4 ;  /* 0x0000000c18047825 */ /* 0x001fca00078e0204 */
[----:B------:R3:W-:Y:S04]  /*08b0*/  STG.E desc[UR36][R4.64+0x4], R3 ;  /* 0x0000040304007986 */ /* 0x0007e8000c101924 */
[----:B------:R3:W-:Y:S04]  /*08c0*/  STG.E desc[UR36][R4.64], R17 ;  /* 0x0000001104007986 */ /* 0x0007e8000c101924 */
[----:B------:R3:W-:Y:S04]  /*08d0*/  STG.E desc[UR36][R4.64+0x8], RZ ;  /* 0x000008ff04007986 */ /* 0x0007e8000c101924 */
[----:B------:R3:W-:Y:S01]  /*08e0*/  STG.E desc[UR36][R28.64], R7 ;  /* 0x000000071c007986 */ /* 0x0007e2000c101924 */
[----:B------:R-:W-:Y:S05]  /*08f0*/  BRA `(.L_x_36) ;  /* 0x0000000400847947 */ /* 0x000fea0003800000 */
.L_x_35:
[----:B------:R-:W0:Y:S02]  /*0900*/  LDC.64 R4, c[0x0][0x388] ;  /* 0x0000e200ff047b82 */ /* 0x000e240000000a00 */
[----:B0-----:R-:W-:-:S05]  /*0910*/  IMAD.WIDE R4, R27, 0x4, R4 ;  /* 0x000000041b047825 */ /* 0x001fca00078e0204 */
[----:B------:R-:W2:Y:S01]  /*0920*/  LDG.E R13, desc[UR36][R4.64] ;  /* 0x00000024040d7981 */ /* 0x000ea2000c1e1900 */
[----:B------:R-:W-:Y:S02]  /*0930*/  MOV R8, RZ ;  /* 0x000000ff00087202 */ /* 0x000fe40000000f00 */
[----:B--2---:R-:W-:-:S13]  /*0940*/  ISETP.GE.AND P0, PT, R13, 0x1, PT ;  /* 0x000000010d00780c */ /* 0x004fda0003f06270 */
[----:B------:R-:W-:Y:S05]  /*0950*/  @!P0 BRA `(.L_x_37) ;  /* 0x0000000000508947 */ /* 0x000fea0003800000 */
[----:B------:R-:W-:Y:S02]  /*0960*/  IMAD R15, R27, R14, RZ ;  /* 0x0000000e1b0f7224 */ /* 0x000fe400078e02ff */
[----:B------:R-:W-:-:S07]  /*0970*/  IMAD.MOV.U32 R8, RZ, RZ, RZ ;  /* 0x000000ffff087224 */ /* 0x000fce00078e00ff */
.L_x_39:
        /* <DEDUP_REMOVED lines=14> */
[----:B------:R-:W-:Y:S01]  /*0a60*/  VIADD R8, R8, 0x1 ;  /* 0x0000000108087836 */ /* 0x000fe20000000000 */
[----:B------:R-:W-:-:S04]  /*0a70*/  IADD3 R15, PT, PT, R15, 0x1, RZ ;  /* 0x000000010f0f7810 */ /* 0x000fc80007ffe0ff */
[----:B------:R-:W-:-:S13]  /*0a80*/  ISETP.GE.AND P0, PT, R8, R13, PT ;  /* 0x0000000d0800720c */ /* 0x000fda0003f06270 */
[----:B------:R-:W-:Y:S05]  /*0a90*/  @!P0 BRA `(.L_x_39) ;  /* 0xfffffffc00b88947 */ /* 0x000fea000383ffff */
.L_x_37:
[----:B------:R-:W-:Y:S01]  /*0aa0*/  MOV R12, 0x8 ;  /* 0x00000008000c7802 */ /* 0x000fe20000000f00 */
[----:B------:R-:W-:Y:S01]  /*0ab0*/  IMAD.U32 R10, RZ, RZ, UR40 ;  /* 0x00000028ff0a7e24 */ /* 0x000fe2000f8e00ff */
[----:B-----5:R0:W-:Y:S01]  /*0ac0*/  STL.64 [R1+0x8], R8 ;  /* 0x0000080801007387 */ /* 0x0201e20000100a00 */
[----:B------:R-:W-:Y:S01]  /*0ad0*/  IMAD.U32 R11, RZ, RZ, UR45 ;  /* 0x0000002dff0b7e24 */ /* 0x000fe2000f8e00ff */
[----:B------:R-:W1:Y:S01]  /*0ae0*/  LDCU.64 UR4, c[0x4][URZ] ;  /* 0x01000000ff0477ac */ /* 0x000e620008000a00 */
[----:B------:R-:W-:Y:S01]  /*0af0*/  IMAD.U32 R6, RZ, RZ, UR42 ;  /* 0x0000002aff067e24 */ /* 0x000fe2000f8e00ff */
[----:B------:R0:W-:Y:S01]  /*0b00*/  STL [R1+0x10], R0 ;  /* 0x0000100001007387 */ /* 0x0001e20000100800 */
[----:B------:R-:W2:Y:S01]  /*0b10*/  LDC.64 R12, c[0x4][R12] ;  /* 0x010000000c0c7b82 */ /* 0x000ea20000000a00 */
[----:B------:R-:W-:Y:S02]  /*0b20*/  MOV R7, UR44 ;  /* 0x0000002c00077c02 */ /* 0x000fe40008000f00 */
[----:B------:R0:W-:Y:S01]  /*0b30*/  STL.64 [R1], R10 ;  /* 0x0000000a01007387 */ /* 0x0001e20000100a00 */
[----:B-1----:R-:W-:Y:S01]  /*0b40*/  MOV R4, UR4 ;  /* 0x0000000400047c02 */ /* 0x002fe20008000f00 */
[----:B0-----:R-:W-:-:S07]  /*0b50*/  IMAD.U32 R5, RZ, RZ, UR5 ;  /* 0x00000005ff057e24 */ /* 0x001fce000f8e00ff */
[----:B------:R-:W-:-:S07]  /*0b60*/  LEPC R20, `(.L_x_40) ;  /* 0x000000001014794e */ /* 0x000fce0000000000 */
[----:B--2---:R-:W-:Y:S05]  /*0b70*/  CALL.ABS.NOINC R12 ;  /* 0x000000000c007343 */ /* 0x004fea0003c00000 */
.L_x_40:
[----:B------:R-:W-:Y:S01]  /*0b80*/  PLOP3.LUT P0, PT, PT, PT, PT, 0x80, 0x8 ;  /* 0x000000000008781c */ /* 0x000fe20003f0f070 */
[----:B------:R-:W-:-:S12]  /*0b90*/  BRA `(.L_x_36) ;  /* 0x0000000000dc7947 */ /* 0x000fd80003800000 */
.L_x_38:
[----:B------:R-:W-:Y:S01]  /*0ba0*/  ISETP.NE.AND P0, PT, R0, R23, PT ;  /* 0x000000170000720c */ /* 0x000fe20003f05270 */
[----:B------:R0:W-:Y:S03]  /*0bb0*/  STG.E desc[UR36][R6.64+0x18], R21 ;  /* 0x0000181506007986 */ /* 0x0001e6000c101924 */
[----:B------:R-:W-:-:S04]  /*0bc0*/  ISETP.NE.OR P0, PT, R9, R22, P0 ;  /* 0x000000160900720c */ /* 0x000fc80000705670 */
        /* <DEDUP_REMOVED lines=19> */
[----:B0-----:R-:W-:Y:S01]  /*0d00*/  MOV R13, 0xffffffff ;  /* 0xffffffff000d7802 */ /* 0x001fe20000000f00 */
[----:B-1----:R-:W-:Y:S01]  /*0d10*/  IMAD.WIDE R4, R15, 0x4, R4 ;  /* 0x000000040f047825 */ /* 0x002fe200078e0204 */
[----:B----4-:R-:W2:Y:S03]  /*0d20*/  SHFL.IDX PT, R9, R11, R0, 0x1f ;  /* 0x00001f000b097589 */ /* 0x010ea600000e0000 */
[----:B--2---:R-:W-:-:S04]  /*0d30*/  IMAD.IADD R9, R9, 0x1, R12 ;  /* 0x0000000109097824 */ /* 0x004fc800078e020c */
[----:B---3--:R-:W-:-:S04]  /*0d40*/  IMAD.WIDE R6, R9, 0xc, R6 ;  /* 0x0000000c09067825 */ /* 0x008fc800078e0206 */
[----:B------:R-:W-:Y:S01]  /*0d50*/  IMAD.MOV.U32 R9, RZ, RZ, 0x1 ;  /* 0x00000001ff097424 */ /* 0x000fe200078e00ff */
[----:B------:R2:W-:Y:S04]  /*0d60*/  STG.E desc[UR36][R6.64+0x10], R3 ;  /* 0x0000100306007986 */ /* 0x0005e8000c101924 */
[----:B------:R2:W-:Y:S04]  /*0d70*/  STG.E desc[UR36][R6.64+0x14], R9 ;  /* 0x0000140906007986 */ /* 0x0005e8000c101924 */
[----:B------:R2:W-:Y:S04]  /*0d80*/  STG.E desc[UR36][R6.64+0xc], R17 ;  /* 0x00000c1106007986 */ /* 0x0005e8000c101924 */
[----:B------:R2:W-:Y:S04]  /*0d90*/  STG.E desc[UR36][R4.64], R13 ;  /* 0x0000000d04007986 */ /* 0x0005e8000c101924 */
[----:B------:R2:W-:Y:S01]  /*0da0*/  STG.E desc[UR36][R28.64], R13 ;  /* 0x0000000d1c007986 */ /* 0x0005e2000c101924 */
[----:B------:R-:W-:Y:S05]  /*0db0*/  BRA `(.L_x_36) ;  /* 0x0000000000547947 */ /* 0x000fea0003800000 */
.L_x_41:
[----:B------:R-:W0:Y:S02]  /*0dc0*/  LDC.64 R4, c[0x0][0x3b0] ;  /* 0x0000ec00ff047b82 */ /* 0x000e240000000a00 */
[----:B0-----:R-:W-:-:S05]  /*0dd0*/  IMAD.WIDE R4, R15, 0x4, R4 ;  /* 0x000000040f047825 */ /* 0x001fca00078e0204 */
[----:B------:R-:W2:Y:S02]  /*0de0*/  LDG.E R7, desc[UR36][R4.64] ;  /* 0x0000002404077981 */ /* 0x000ea4000c1e1900 */
[----:B--2---:R-:W-:-:S13]  /*0df0*/  ISETP.GE.AND P0, PT, R7, 0x1, PT ;  /* 0x000000010700780c */ /* 0x004fda0003f06270 */
[----:B------:R-:W-:Y:S05]  /*0e00*/  @!P0 BRA `(.L_x_42) ;  /* 0x0000000000288947 */ /* 0x000fea0003800000 */
[----:B------:R-:W0:Y:S01]  /*0e10*/  LDC.64 R4, c[0x0][0x3a8] ;  /* 0x0000ea00ff047b82 */ /* 0x000e220000000a00 */
[----:B------:R-:W-:Y:S01]  /*0e20*/  VIADD R3, R7, UR43 ;  /* 0x0000002b07037c36 */ /* 0x000fe20008000000 */
[----:B------:R-:W-:Y:S01]  /*0e30*/  PLOP3.LUT P0, PT, PT, PT, PT, 0x8, 0x80 ;  /* 0x000000000080781c */ /* 0x000fe20003f0e170 */
[----:B------:R-:W-:Y:S01]  /*0e40*/  IMAD.MOV.U32 R25, RZ, RZ, R8 ;  /* 0x000000ffff197224 */ /* 0x000fe200078e0008 */
[----:B------:R-:W-:Y:S01]  /*0e50*/  IADD3 R16, PT, PT, R16, -0x1, RZ ;  /* 0xffffffff10107810 */ /* 0x000fe20007ffe0ff */
[----:B------:R-:W-:Y:S02]  /*0e60*/  VIADD R24, R24, 0xffffffff ;  /* 0xffffffff18187836 */ /* 0x000fe40000000000 */
[----:B0-----:R-:W-:-:S05]  /*0e70*/  IMAD.WIDE R4, R3, 0xc, R4 ;  /* 0x0000000c03047825 */ /* 0x001fca00078e0204 */
[----:B------:R1:W-:Y:S04]  /*0e80*/  STG.E desc[UR36][R4.64], R17 ;  /* 0x0000001104007986 */ /* 0x0003e8000c101924 */
[----:B------:R1:W-:Y:S01]  /*0e90*/  STG.E desc[UR36][R28.64], R7 ;  /* 0x000000071c007986 */ /* 0x0003e2000c101924 */
[----:B------:R-:W-:Y:S05]  /*0ea0*/  BRA `(.L_x_36) ;  /* 0x0000000000187947 */ /* 0x000fea0003800000 */
.L_x_42:
[----:B------:R-:W-:Y:S01]  /*0eb0*/  VIADD R3, R16, 0x1 ;  /* 0x0000000110037836 */ /* 0x000fe20000000000 */
[----:B------:R-:W-:Y:S01]  /*0ec0*/  PLOP3.LUT P0, PT, PT, PT, PT, 0x80, 0x8 ;  /* 0x000000000008781c */ /* 0x000fe20003f0f070 */
[----:B------:R-:W-:Y:S01]  /*0ed0*/  IMAD.MOV.U32 R27, RZ, RZ, R26 ;  /* 0x000000ffff1b7224 */ /* 0x000fe200078e001a */
[----:B------:R-:W-:Y:S01]  /*0ee0*/  MOV R25, R8 ;  /* 0x0000000800197202 */ /* 0x000fe20000000f00 */
[----:B------:R-:W-:Y:S01]  /*0ef0*/  IMAD.MOV.U32 R26, RZ, RZ, R12 ;  /* 0x000000ffff1a7224 */ /* 0x000fe200078e000c */
[----:B------:R0:W-:Y:S09]  /*0f00*/  STG.E desc[UR36][R4.64], R3 ;  /* 0x0000000304007986 */ /* 0x0001f2000c101924 */
.L_x_36:
[----:B------:R-:W-:Y:S05]  /*0f10*/  BSYNC.RECONVERGENT B6 ;  /* 0x0000000000067941 */ /* 0x000fea0003800200 */
.L_x_34:
[----:B------:R-:W-:Y:S05]  /*0f20*/  @P0 BRA `(.L_x_43) ;  /* 0xfffffff400380947 */ /* 0x000fea000383ffff */
[----:B------:R-:W-:Y:S05]  /*0f30*/  BSYNC B7 ;  /* 0x0000000000077941 */ /* 0x000fea0003800000 */
.L_x_33:
[----:B0123--:R-:W-:Y:S01]  /*0f40*/  IMAD.U32 R5, RZ, RZ, UR39 ;  /* 0x00000027ff057e24 */ /* 0x00ffe2000f8e00ff */
[----:B------:R-:W-:-:S05]  /*0f50*/  MOV R4, UR38 ;  /* 0x0000002600047c02 */ /* 0x000fca0008000f00 */
[----:B------:R0:W5:Y:S01]  /*0f60*/  LDG.E R5, desc[UR36][R4.64] ;  /* 0x0000002404057981 */ /* 0x000162000c1e1900 */
[----:B------:R-:W-:-:S07]  /*0f70*/  IMAD.MOV.U32 R8, RZ, RZ, R24 ;  /* 0x000000ffff087224 */ /* 0x000fce00078e0018 */
.L_x_32:
[----:B------:R-:W-:Y:S05]  /*0f80*/  BSYNC B8 ;  /* 0x0000000000087941 */ /* 0x000fea0003800000 */
.L_x_31:
[----:B------:R-:W-:-:S04]  /*0f90*/  IADD3 R2, PT, PT, R2, 0x1, RZ ;  /* 0x0000000102027810 */ /* 0x000fc80007ffe0ff */
[----:B-----5:R-:W-:-:S13]  /*0fa0*/  ISETP.GE.AND P0, PT, R2, R5, PT ;  /* 0x000000050200720c */ /* 0x020fda0003f06270 */
[----:B------:R-:W-:Y:S05]  /*0fb0*/  @!P0 BRA `(.L_x_44) ;  /* 0xfffffff000908947 */ /* 0x000fea000383ffff */
[----:B------:R-:W-:Y:S05]  /*0fc0*/  BSYNC B9 ;  /* 0x0000000000097941 */ /* 0x000fea0003800000 */
.L_x_30:
[----:B------:R-:W-:Y:S02]  /*0fd0*/  IMAD.U32 R2, RZ, RZ, UR38 ;  /* 0x00000026ff027e24 */ /* 0x000fe4000f8e00ff */
[----:B------:R-:W-:-:S05]  /*0fe0*/  IMAD.U32 R3, RZ, RZ, UR39 ;  /* 0x00000027ff037e24 */ /* 0x000fca000f8e00ff */
[----:B------:R-:W2:Y:S02]  /*0ff0*/  LDG.E R2, desc[UR36][R2.64+0x4] ;  /* 0x0000042402027981 */ /* 0x000ea4000c1e1900 */
[----:B--2---:R-:W-:-:S13]  /*1000*/  ISETP.GE.AND P0, PT, R2, 0x1, PT ;  /* 0x000000010200780c */ /* 0x004fda0003f06270 */
[----:B------:R-:W-:Y:S05]  /*1010*/  @!P0 BRA `(.L_x_45) ;  /* 0x0000000800708947 */ /* 0x000fea0003800000 */
[----:B------:R-:W1:Y:S01]  /*1020*/  LDC R19, c[0x0][0x380] ;  /* 0x0000e000ff137b82 */ /* 0x000e620000000800 */
[----:B------:R-:W-:Y:S01]  /*1030*/  MOV R23, UR41 ;  /* 0x0000002900177c02 */ /* 0x000fe20008000f00 */
[----:B------:R-:W-:Y:S01]  /*1040*/  IMAD.U32 R22, RZ, RZ, UR48 ;  /* 0x00000030ff167e24 */ /* 0x000fe2000f8e00ff */
[----:B------:R-:W-:Y:S01]  /*1050*/  BSSY.RECONVERGENT B7, `(.L_x_45) ;  /* 0x0000098000077945 */ /* 0x000fe20003800200 */
[----:B------:R-:W-:Y:S01]  /*1060*/  IMAD.MOV.U32 R24, RZ, RZ, RZ ;  /* 0x000000ffff187224 */ /* 0x000fe200078e00ff */
[----:B------:R-:W-:Y:S01]  /*1070*/  IADD3 R23, PT, PT, R23, -0x1, RZ ;  /* 0xffffffff17177810 */ /* 0x000fe20007ffe0ff */
[----:B------:R-:W-:Y:S02]  /*1080*/  VIADD R22, R22, 0xffffffff ;  /* 0xffffffff16167836 */ /* 0x000fe40000000000 */
[----:B-1----:R-:W-:-:S07]  /*1090*/  IMAD R19, R19, UR46, R19 ;  /* 0x0000002e13137c24 */ /* 0x002fce000f8e0213 */
.L_x_52:
[----:B0-----:R-:W0:Y:S01]  /*10a0*/  LDC.64 R4, c[0x0][0x3b0] ;  /* 0x0000ec00ff047b82 */ /* 0x001e220000000a00 */
[----:B------:R-:W-:-:S04]  /*10b0*/  IMAD.IADD R3, R19, 0x1, R24 ;  /* 0x0000000113037824 */ /* 0x000fc800078e0218 */
        /* <DEDUP_REMOVED lines=11> */
[----:B------:R-:W4:Y:S03]  /*1170*/  LDG.E R9, desc[UR36][R20.64+0x4] ;  /* 0x0000042414097981 */ /* 0x000f26000c1e1900 */
[----:B------:R-:W2:Y:S01]  /*1180*/  LDC R27, c[0x0][0x3bc] ;  /* 0x0000ef00ff1b7b82 */ /* 0x000ea20000000800 */
[----:B------:R-:W2:Y:S01]  /*1190*/  LDG.E R13, desc[UR36][R20.64+0x8] ;  /* 0x00000824140d7981 */ /* 0x000ea2000c1e1900 */
[----:B-1----:R-:W-:-:S05]  /*11a0*/  IMAD.WIDE R10, R8, 0xc, R10 ;  /* 0x0000000c080a7825 */ /* 0x002fca00078e020a */
[----:B---3--:R-:W-:Y:S04]  /*11b0*/  STG.E desc[UR36][R10.64+0xc], R3 ;  /* 0x00000c030a007986 */ /* 0x008fe8000c101924 */
[----:B----4-:R1:W-:Y:S04]  /*11c0*/  STG.E desc[UR36][R10.64+0x10], R9 ;  /* 0x000010090a007986 */ /* 0x0103e8000c101924 */
[----:B--2---:R2:W-:Y:S04]  /*11d0*/  STG.E desc[UR36][R10.64+0x14], R13 ;  /* 0x0000140d0a007986 */ /* 0x0045e8000c101924 */
[----:B------:R-:W3:Y:S04]  /*11e0*/  LDG.E R25, desc[UR36][R20.64+0x4] ;  /* 0x0000042414197981 */ /* 0x000ee8000c1e1900 */
[----:B-1----:R1:W4:Y:S01]  /*11f0*/  LDG.E R9, desc[UR36][R20.64] ;  /* 0x0000002414097981 */ /* 0x002322000c1e1900 */
[----:B0-----:R-:W-:-:S04]  /*1200*/  IABS R17, R26 ;  /* 0x0000001a00117213 */ /* 0x001fc80000000000 */
[----:B------:R-:W0:Y:S01]  /*1210*/  I2F.RP R0, R17 ;  /* 0x0000001100007306 */ /* 0x000e220000209400 */
[----:B------:R-:W-:-:S07]  /*1220*/  IABS R18, R27 ;  /* 0x0000001b00127213 */ /* 0x000fce0000000000 */
[----:B------:R-:W2:Y:S08]  /*1230*/  I2F.RP R28, R18 ;  /* 0x00000012001c7306 */ /* 0x000eb00000209400 */
[----:B0-----:R-:W0:Y:S01]  /*1240*/  MUFU.RCP R0, R0 ;  /* 0x0000000000007308 */ /* 0x001e220000001000 */
[----:B---3--:R-:W-:-:S05]  /*1250*/  IMAD.WIDE R6, R25, 0x1c, R6 ;  /* 0x0000001c19067825 */ /* 0x008fca00078e0206 */
[----:B------:R-:W3:Y:S04]  /*1260*/  LDG.E R15, desc[UR36][R6.64+0x8] ;  /* 0x00000824060f7981 */ /* 0x000ee8000c1e1900 */
[----:B------:R-:W4:Y:S01]  /*1270*/  LDG.E R14, desc[UR36][R6.64+0xc] ;  /* 0x00000c24060e7981 */ /* 0x000f22000c1e1900 */
[----:B--2---:R-:W2:Y:S01]  /*1280*/  MUFU.RCP R28, R28 ;  /* 0x0000001c001c7308 */ /* 0x004ea20000001000 */
[----:B0-----:R-:W-:Y:S02]  /*1290*/  IADD3 R3, PT, PT, R0, 0xffffffe, RZ ;  /* 0x0ffffffe00037810 */ /* 0x001fe40007ffe0ff */
[----:B------:R0:W5:Y:S05]  /*12a0*/  LDG.E R0, desc[UR36][R6.64+0x4] ;  /* 0x0000042406007981 */ /* 0x00016a000c1e1900 */
[----:B------:R-:W1:Y:S01]  /*12b0*/  F2I.FTZ.U32.TRUNC.NTZ R3, R3 ;  /* 0x0000000300037305 */ /* 0x000e62000021f000 */
[----:B--2---:R-:W-:-:S07]  /*12c0*/  VIADD R12, R28, 0xffffffe ;  /* 0x0ffffffe1c0c7836 */ /* 0x004fce0000000000 */
[----:B------:R-:W2:Y:S01]  /*12d0*/  F2I.FTZ.U32.TRUNC.NTZ R13, R12 ;  /* 0x0000000c000d7305 */ /* 0x000ea2000021f000 */
[----:B-1----:R-:W-:-:S04]  /*12e0*/  IMAD.MOV R2, RZ, RZ, -R3 ;  /* 0x000000ffff027224 */ /* 0x002fc800078e0a03 */
[----:B------:R-:W-:Y:S02]  /*12f0*/  IMAD R29, R2, R17, RZ ;  /* 0x00000011021d7224 */ /* 0x000fe400078e02ff */
[----:B------:R-:W-:-:S04]  /*1300*/  IMAD.MOV.U32 R2, RZ, RZ, RZ ;  /* 0x000000ffff027224 */ /* 0x000fc800078e00ff */
[----:B------:R-:W-:Y:S01]  /*1310*/  IMAD.HI.U32 R2, R3, R29, R2 ;  /* 0x0000001d03027227 */ /* 0x000fe200078e0002 */
[----:B--2---:R-:W-:-:S03]  /*1320*/  IADD3 R21, PT, PT, RZ, -R13, RZ ;  /* 0x8000000dff157210 */ /* 0x004fc60007ffe0ff */
[----:B------:R-:W-:Y:S02]  /*1330*/  IMAD.MOV.U32 R12, RZ, RZ, RZ ;  /* 0x000000ffff0c7224 */ /* 0x000fe400078e00ff */
[----:B------:R-:W-:-:S04]  /*1340*/  IMAD R3, R21, R18, RZ ;  /* 0x0000001215037224 */ /* 0x000fc800078e02ff */
[----:B------:R-:W-:Y:S02]  /*1350*/  IMAD.HI.U32 R12, R13, R3, R12 ;  /* 0x000000030d0c7227 */ /* 0x000fe400078e000c */
[----:B------:R0:W5:Y:S01]  /*1360*/  LDG.E R3, desc[UR36][R6.64] ;  /* 0x0000002406037981 */ /* 0x000162000c1e1900 */
[----:B---3--:R-:W-:-:S05]  /*1370*/  IABS R20, R15 ;  /* 0x0000000f00147213 */ /* 0x008fca0000000000 */
[----:B------:R-:W-:-:S05]  /*1380*/  IMAD.HI.U32 R2, R2, R20, RZ ;  /* 0x0000001402027227 */ /* 0x000fca00078e00ff */
[----:B------:R-:W-:-:S05]  /*1390*/  IADD3 R13, PT, PT, -R2, RZ, RZ ;  /* 0x000000ff020d7210 */ /* 0x000fca0007ffe1ff */
[----:B------:R-:W-:Y:S01]  /*13a0*/  IMAD R20, R17, R13, R20 ;  /* 0x0000000d11147224 */ /* 0x000fe200078e0214 */
[----:B----4-:R-:W-:-:S05]  /*13b0*/  IABS R13, R14 ;  /* 0x0000000e000d7213 */ /* 0x010fca0000000000 */
[----:B------:R-:W-:-:S04]  /*13c0*/  IMAD.HI.U32 R12, R12, R13, RZ ;  /* 0x0000000d0c0c7227 */ /* 0x000fc800078e00ff */
[----:B------:R-:W-:-:S04]  /*13d0*/  IMAD.MOV R21, RZ, RZ, -R12 ;  /* 0x000000ffff157224 */ /* 0x000fc800078e0a0c */
[----:B------:R-:W-:Y:S01]  /*13e0*/  IMAD R13, R18, R21, R13 ;  /* 0x00000015120d7224 */ /* 0x000fe200078e020d */
[----:B------:R-:W-:-:S04]  /*13f0*/  ISETP.GT.U32.AND P4, PT, R17, R20, PT ;  /* 0x000000141100720c */ /* 0x000fc80003f84070 */
[----:B------:R-:W-:-:S09]  /*1400*/  ISETP.GT.U32.AND P5, PT, R18, R13, PT ;  /* 0x0000000d1200720c */ /* 0x000fd20003fa4070 */
[----:B------:R-:W-:-:S04]  /*1410*/  @!P4 IMAD.IADD R20, R20, 0x1, -R17 ;  /* 0x000000011414c824 */ /* 0x000fc800078e0a11 */
[-C--:B------:R-:W-:Y:S02]  /*1420*/  @!P5 IADD3 R13, PT, PT, R13, -R18.reuse, RZ ;  /* 0x800000120d0dd210 */ /* 0x080fe40007ffe0ff */
[----:B------:R-:W-:Y:S02]  /*1430*/  ISETP.GE.U32.AND P0, PT, R20, R17, PT ;  /* 0x000000111400720c */ /* 0x000fe40003f06070 */
[----:B------:R-:W-:Y:S02]  /*1440*/  ISETP.GE.U32.AND P3, PT, R13, R18, PT ;  /* 0x000000120d00720c */ /* 0x000fe40003f66070 */
[----:B------:R-:W-:Y:S02]  /*1450*/  LOP3.LUT R13, R15, R26, RZ, 0x3c, !PT ;  /* 0x0000001a0f0d7212 */ /* 0x000fe400078e3cff */
[----:B------:R-:W-:Y:S01]  /*1460*/  LOP3.LUT R17, R14, R27, RZ, 0x3c, !PT ;  /* 0x0000001b0e117212 */ /* 0x000fe200078e3cff */
[----:B------:R-:W-:Y:S01]  /*1470*/  @!P4 VIADD R2, R2, 0x1 ;  /* 0x000000010202c836 */ /* 0x000fe20000000000 */
[----:B------:R-:W-:Y:S01]  /*1480*/  ISETP.GE.AND P2, PT, R13, RZ, PT ;  /* 0x000000ff0d00720c */ /* 0x000fe20003f46270 */
[----:B------:R-:W-:Y:S01]  /*1490*/  @!P5 VIADD R12, R12, 0x1 ;  /* 0x000000010c0cd836 */ /* 0x000fe20000000000 */
[----:B------:R-:W-:-:S02]  /*14a0*/  ISETP.GE.AND P1, PT, R17, RZ, PT ;  /* 0x000000ff1100720c */ /* 0x000fc40003f26270 */
[----:B------:R-:W-:Y:S02]  /*14b0*/  ISETP.NE.AND P4, PT, R26, RZ, PT ;  /* 0x000000ff1a00720c */ /* 0x000fe40003f85270 */
[----:B------:R-:W-:Y:S01]  /*14c0*/  ISETP.NE.AND P5, PT, R27, RZ, PT ;  /* 0x000000ff1b00720c */ /* 0x000fe20003fa5270 */
[----:B------:R-:W-:Y:S01]  /*14d0*/  @P3 VIADD R12, R12, 0x1 ;  /* 0x000000010c0c3836 */ /* 0x000fe20000000000 */
[----:B------:R-:W-:-:S05]  /*14e0*/  @P0 IADD3 R2, PT, PT, R2, 0x1, RZ ;  /* 0x0000000102020810 */ /* 0x000fca0007ffe0ff */
[----:B------:R-:W-:Y:S02]  /*14f0*/  @!P2 IADD3 R2, PT, PT, -R2, RZ, RZ ;  /* 0x000000ff0202a210 */ /* 0x000fe40007ffe1ff */
[----:B------:R-:W-:Y:S02]  /*1500*/  @!P1 IMAD.MOV R12, RZ, RZ, -R12 ;  /* 0x000000ffff0c9224 */ /* 0x000fe400078e0a0c */
[----:B------:R-:W-:Y:S02]  /*1510*/  @!P4 LOP3.LUT R2, RZ, R26, RZ, 0x33, !PT ;  /* 0x0000001aff02c212 */ /* 0x000fe400078e33ff */
[----:B------:R-:W-:Y:S02]  /*1520*/  @!P5 LOP3.LUT R12, RZ, R27, RZ, 0x33, !PT ;  /* 0x0000001bff0cd212 */ /* 0x000fe400078e33ff */
[----:B------:R-:W-:Y:S02]  /*1530*/  ISETP.GE.AND P0, PT, R2, UR41, PT ;  /* 0x0000002902007c0c */ /* 0x000fe4000bf06270 */
[----:B------:R-:W-:-:S02]  /*1540*/  ISETP.GE.AND P1, PT, R12, UR48, PT ;  /* 0x000000300c007c0c */ /* 0x000fc4000bf26270 */
[----:B------:R-:W-:Y:S02]  /*1550*/  SEL R13, R2, R23, !P0 ;  /* 0x00000017020d7207 */ /* 0x000fe40004000000 */
[----:B------:R-:W-:-:S05]  /*1560*/  SEL R12, R12, R22, !P1 ;  /* 0x000000160c0c7207 */ /* 0x000fca0004800000 */
[----:B------:R-:W-:-:S05]  /*1570*/  IMAD R12, R12, UR41, R13 ;  /* 0x000000290c0c7c24 */ /* 0x000fca000f8e020d */
[----:B------:R-:W-:-:S13]  /*1580*/  ISETP.NE.AND P0, PT, R12, UR46, PT ;  /* 0x0000002e0c007c0c */ /* 0x000fda000bf05270 */
[----:B------:R0:W-:Y:S04]  /*1590*/  @P0 STG.E desc[UR36][R10.64+0x10], R25 ;  /* 0x000010190a000986 */ /* 0x0001e8000c101924 */
[----:B------:R0:W-:Y:S04]  /*15a0*/  @P0 STG.E desc[UR36][R10.64+0xc], R9 ;  /* 0x00000c090a000986 */ /* 0x0001e8000c101924 */
[----:B------:R0:W-:Y:S01]  /*15b0*/  @P0 STG.E desc[UR36][R10.64+0x14], RZ ;  /* 0x000014ff0a000986 */ /* 0x0001e2000c101924 */
[----:B------:R-:W-:Y:S01]  /*15c0*/  IADD3 R18, PT, PT, R16, 0x1, RZ ;  /* 0x0000000110127810 */ /* 0x000fe20007ffe0ff */
[----:B------:R-:W-:-:S03]  /*15d0*/  VIADD R17, R8, 0x1 ;  /* 0x0000000108117836 */ /* 0x000fc60000000000 */
[----:B------:R-:W-:Y:S01]  /*15e0*/  @P0 MOV R16, R18 ;  /* 0x0000001200100202 */ /* 0x000fe20000000f00 */
[----:B------:R-:W-:Y:S01]  /*15f0*/  @P0 IMAD.MOV.U32 R8, RZ, RZ, R17 ;  /* 0x000000ffff080224 */ /* 0x000fe200078e0011 */
[----:B------:R-:W-:Y:S06]  /*1600*/  @P0 BRA `(.L_x_47) ;  /* 0x0000000000d40947 */ /* 0x000fec0003800000 */
[----:B0-----:R-:W-:Y:S01]  /*1610*/  MOV R10, UR38 ;  /* 0x00000026000a7c02 */ /* 0x001fe20008000f00 */
[----:B------:R-:W-:-:S05]  /*1620*/  IMAD.U32 R11, RZ, RZ, UR39 ;  /* 0x00000027ff0b7e24 */ /* 0x000fca000f8e00ff */
[----:B------:R-:W2:Y:S01]  /*1630*/  LDG.E R25, desc[UR36][R10.64] ;  /* 0x000000240a197981 */ /* 0x000ea2000c1e1900 */
[----:B------:R-:W-:Y:S01]  /*1640*/  HFMA2 R2, -RZ, RZ, 0, 0 ;  /* 0x00000000ff027431 */ /* 0x000fe200000001ff */
[----:B--2---:R-:W-:-:S13]  /*1650*/  ISETP.GE.AND P0, PT, R25, 0x1, PT ;  /* 0x000000011900780c */ /* 0x004fda0003f06270 */
[----:B------:R-:W-:Y:S05]  /*1660*/  @!P0 BRA `(.L_x_48) ;  /* 0x0000000000548947 */ /* 0x000fea0003800000 */
[----:B------:R-:W-:-:S07]  /*1670*/  IMAD.MOV.U32 R2, RZ, RZ, RZ ;  /* 0x000000ffff027224 */ /* 0x000fce00078e00ff */
.L_x_50:
[----:B------:R-:W0:Y:S01]  /*1680*/  LDCU UR4, c[0x0][0x380] ;  /* 0x00007000ff0477ac */ /* 0x000e220008000800 */
[----:B------:R-:W1:Y:S08]  /*1690*/  LDC.64 R10, c[0x0][0x398] ;  /* 0x0000e600ff0a7b82 */ /* 0x000e700000000a00 */
[----:B------:R-:W2:Y:S01]  /*16a0*/  LDC.64 R12, c[0x0][0x390] ;  /* 0x0000e400ff0c7b82 */ /* 0x000ea20000000a00 */
[----:B0-----:R-:W-:-:S05]  /*16b0*/  MOV R21, UR4 ;  /* 0x0000000400157c02 */ /* 0x001fca0008000f00 */
[----:B------:R-:W-:-:S04]  /*16c0*/  IMAD R21, R21, UR46, R2 ;  /* 0x0000002e15157c24 */ /* 0x000fc8000f8e0202 */
[----:B-1----:R-:W-:-:S06]  /*16d0*/  IMAD.WIDE R10, R21, 0xc, R10 ;  /* 0x0000000c150a7825 */ /* 0x002fcc00078e020a */
[----:B------:R-:W2:Y:S02]  /*16e0*/  LDG.E R11, desc[UR36][R10.64] ;  /* 0x000000240a0b7981 */ /* 0x000ea4000c1e1900 */
[----:B--2---:R-:W-:-:S05]  /*16f0*/  IMAD.WIDE R12, R11, 0x1c, R12 ;  /* 0x0000001c0b0c7825 */ /* 0x004fca00078e020c */
[----:B------:R-:W2:Y:S04]  /*1700*/  LDG.E R27, desc[UR36][R12.64+0x14] ;  /* 0x000014240c1b7981 */ /* 0x000ea8000c1e1900 */
[----:B------:R-:W3:Y:S01]  /*1710*/  LDG.E R20, desc[UR36][R12.64+0x10] ;  /* 0x000010240c147981 */ /* 0x000ee2000c1e1900 */
[----:B--2--5:R-:W-:-:S03]  /*1720*/  ISETP.NE.AND P0, PT, R0, R27, PT ;  /* 0x0000001b0000720c */ /* 0x024fc60003f05270 */
[----:B------:R-:W2:Y:S01]  /*1730*/  LDG.E R27, desc[UR36][R12.64+0x4] ;  /* 0x000004240c1b7981 */ /* 0x000ea2000c1e1900 */
[----:B---3--:R-:W-:-:S13]  /*1740*/  ISETP.NE.OR P0, PT, R3, R20, P0 ;  /* 0x000000140300720c */ /* 0x008fda0000705670 */
[----:B------:R-:W3:Y:S01]  /*1750*/  @!P0 LDG.E R20, desc[UR36][R12.64] ;  /* 0x000000240c148981 */ /* 0x000ee2000c1e1900 */
[----:B--2---:R-:W-:Y:S02]  /*1760*/  ISETP.EQ.AND P1, PT, R14, R27, PT ;  /* 0x0000001b0e00720c */ /* 0x004fe40003f22270 */
[----:B---3--:R-:W-:-:S13]  /*1770*/  ISETP.EQ.AND P0, PT, R15, R20, !P0 ;  /* 0x000000140f00720c */ /* 0x008fda0004702270 */
[----:B------:R-:W-:Y:S05]  /*1780*/  @P0 BRA P1, `(.L_x_49) ;  /* 0x0000000000500947 */ /* 0x000fea0000800000 */
[----:B------:R-:W-:-:S05]  /*1790*/  VIADD R2, R2, 0x1 ;  /* 0x0000000102027836 */ /* 0x000fca0000000000 */
[----:B------:R-:W-:-:S13]  /*17a0*/  ISETP.GE.AND P0, PT, R2, R25, PT ;  /* 0x000000190200720c */ /* 0x000fda0003f06270 */
[----:B------:R-:W-:Y:S05]  /*17b0*/  @!P0 BRA `(.L_x_50) ;  /* 0xfffffffc00b08947 */ /* 0x000fea000383ffff */
.L_x_48:
[----:B------:R-:W-:Y:S01]  /*17c0*/  MOV R8, 0x8 ;  /* 0x0000000800087802 */ /* 0x000fe20000000f00 */
[----:B------:R-:W-:Y:S01]  /*17d0*/  IMAD.U32 R11, RZ, RZ, UR45 ;  /* 0x0000002dff0b7e24 */ /* 0x000fe2000f8e00ff */
[----:B------:R-:W-:Y:S01]  /*17e0*/  MOV R10, UR40 ;  /* 0x00000028000a7c02 */ /* 0x000fe20008000f00 */
[----:B-----5:R0:W-:Y:S01]  /*17f0*/  STL.64 [R1+0x8], R2 ;  /* 0x0000080201007387 */ /* 0x0201e20000100a00 */
[----:B------:R-:W1:Y:S01]  /*1800*/  LDCU.64 UR4, c[0x4][URZ] ;  /* 0x01000000ff0477ac */ /* 0x000e620008000a00 */
[----:B------:R-:W-:Y:S01]  /*1810*/  MOV R6, UR42 ;  /* 0x0000002a00067c02 */ /* 0x000fe20008000f00 */
[----:B------:R-:W2:Y:S01]  /*1820*/  LDC.64 R8, c[0x4][R8] ;  /* 0x0100000008087b82 */ /* 0x000ea20000000a00 */
[----:B------:R0:W-:Y:S01]  /*1830*/  STL [R1+0x10], R0 ;  /* 0x0000100001007387 */ /* 0x0001e20000100800 */
[----:B------:R-:W-:-:S03]  /*1840*/  IMAD.U32 R7, RZ, RZ, UR44 ;  /* 0x0000002cff077e24 */ /* 0x000fc6000f8e00ff */
[----:B------:R0:W-:Y:S01]  /*1850*/  STL.64 [R1], R10 ;  /* 0x0000000a01007387 */ /* 0x0001e20000100a00 */
[----:B-1----:R-:W-:Y:S01]  /*1860*/  MOV R4, UR4 ;  /* 0x0000000400047c02 */ /* 0x002fe20008000f00 */
[----:B0-----:R-:W-:-:S07]  /*1870*/  IMAD.U32 R5, RZ, RZ, UR5 ;  /* 0x00000005ff057e24 */ /* 0x001fce000f8e00ff */
[----:B------:R-:W-:-:S07]  /*1880*/  LEPC R20, `(.L_x_51) ;  /* 0x000000001014794e */ /* 0x000fce0000000000 */
[----:B--2---:R-:W-:Y:S05]  /*1890*/  CALL.ABS.NOINC R8 ;  /* 0x0000000008007343 */ /* 0x004fea0003c00000 */
.L_x_51:
[----:B------:R-:W-:Y:S01]  /*18a0*/  MOV R16, R18 ;  /* 0x0000001200107202 */ /* 0x000fe20000000f00 */
[----:B------:R-:W-:Y:S01]  /*18b0*/  IMAD.MOV.U32 R8, RZ, RZ, R17 ;  /* 0x000000ffff087224 */ /* 0x000fe200078e0011 */
[----:B------:R-:W-:Y:S06]  /*18c0*/  BRA `(.L_x_47) ;  /* 0x0000000000247947 */ /* 0x000fec0003800000 */
.L_x_49:
[----:B------:R-:W0:Y:S01]  /*18d0*/  LDC.64 R2, c[0x0][0x3b0] ;  /* 0x0000ec00ff027b82 */ /* 0x000e220000000a00 */
[----:B------:R1:W-:Y:S07]  /*18e0*/  STG.E desc[UR36][R6.64+0x18], R11 ;  /* 0x0000180b06007986 */ /* 0x0003ee000c101924 */
[----:B------:R-:W2:Y:S01]  /*18f0*/  LDC.64 R12, c[0x0][0x3a8] ;  /* 0x0000ea00ff0c7b82 */ /* 0x000ea20000000a00 */
[----:B0-----:R-:W-:-:S06]  /*1900*/  IMAD.WIDE R2, R21, 0x4, R2 ;  /* 0x0000000415027825 */ /* 0x001fcc00078e0202 */
[----:B------:R-:W3:Y:S02]  /*1910*/  LDG.E R3, desc[UR36][R2.64] ;  /* 0x0000002402037981 */ /* 0x000ee4000c1e1900 */
[----:B---3--:R-:W-:-:S05]  /*1920*/  IADD3 R15, PT, PT, R3, UR43, RZ ;  /* 0x0000002b030f7c10 */ /* 0x008fca000fffe0ff */
[----:B--2---:R-:W-:-:S05]  /*1930*/  IMAD.WIDE R12, R15, 0xc, R12 ;  /* 0x0000000c0f0c7825 */ /* 0x004fca00078e020c */
[----:B------:R1:W-:Y:S04]  /*1940*/  STG.E desc[UR36][R12.64], R9 ;  /* 0x000000090c007986 */ /* 0x0003e8000c101924 */
[----:B------:R1:W-:Y:S02]  /*1950*/  STG.E desc[UR36][R4.64], R3 ;  /* 0x0000000304007986 */ /* 0x0003e4000c101924 */
.L_x_47:
[----:B------:R-:W-:Y:S05]  /*1960*/  BSYNC.RECONVERGENT B6 ;  /* 0x0000000000067941 */ /* 0x000fea0003800200 */
.L_x_46:
[----:B-1---5:R-:W-:Y:S01]  /*1970*/  MOV R3, UR39 ;  /* 0x0000002700037c02 */ /* 0x022fe20008000f00 */
[----:B------:R-:W-:-:S05]  /*1980*/  IMAD.U32 R2, RZ, RZ, UR38 ;  /* 0x00000026ff027e24 */ /* 0x000fca000f8e00ff */
[----:B------:R-:W2:Y:S01]  /*1990*/  LDG.E R3, desc[UR36][R2.64+0x4] ;  /* 0x0000042402037981 */ /* 0x000ea2000c1e1900 */
[----:B------:R-:W-:-:S05]  /*19a0*/  VIADD R24, R24, 0x1 ;  /* 0x0000000118187836 */ /* 0x000fca0000000000 */
[----:B--2---:R-:W-:-:S13]  /*19b0*/  ISETP.GE.AND P0, PT, R24, R3, PT ;  /* 0x000000031800720c */ /* 0x004fda0003f06270 */
[----:B------:R-:W-:Y:S05]  /*19c0*/  @!P0 BRA `(.L_x_52) ;  /* 0xfffffff400b48947 */ /* 0x000fea000383ffff */
[----:B------:R-:W-:Y:S05]  /*19d0*/  BSYNC.RECONVERGENT B7 ;  /* 0x0000000000077941 */ /* 0x000fea0003800200 */
.L_x_45:
[----:B------:R-:W1:Y:S01]  /*19e0*/  LDCU.64 UR4, c[0x0][0x3a0] ;  /* 0x00007400ff0477ac */ /* 0x000e620008000a00 */
[----:B------:R-:W-:Y:S01]  /*19f0*/  IADD3 R5, PT, PT, R16, 0x1, RZ ;  /* 0x0000000110057810 */ /* 0x000fe20007ffe0ff */
[----:B------:R-:W-:-:S04]  /*1a00*/  USHF.R.S32.HI UR6, URZ, 0x1, UR46 ;  /* 0x00000001ff067899 */ /* 0x000fc8000801142e */
[----:B-1----:R-:W-:-:S06]  /*1a10*/  UIMAD.WIDE UR4, UR6, 0x4, UR4 ;  /* 0x00000004060478a5 */ /* 0x002fcc000f8e0204 */
[----:B------:R-:W-:Y:S01]  /*1a20*/  IMAD.U32 R2, RZ, RZ, UR4 ;  /* 0x00000004ff027e24 */ /* 0x000fe2000f8e00ff */
[----:B------:R-:W-:-:S05]  /*1a30*/  MOV R3, UR5 ;  /* 0x0000000500037c02 */ /* 0x000fca0008000f00 */
[----:B------:R-:W-:Y:S01]  /*1a40*/  STG.E desc[UR36][R2.64], R5 ;  /* 0x0000000502007986 */ /* 0x000fe2000c101924 */
[----:B------:R-:W-:Y:S05]  /*1a50*/  EXIT ;  /* 0x000000000000794d */ /* 0x000fea0003800000 */
.L_x_53:
        /* <DEDUP_REMOVED lines=10> */
.L_x_117:


//--------------------- .text._Z17parallel_trackingPhS_PiP7VecContP7IndContS4_S0_ --------------------------
	.section	.text._Z17parallel_trackingPhS_PiP7VecContP7IndContS4_S0_,"ax",@progbits
	.align	128
        .global         _Z17parallel_trackingPhS_PiP7VecContP7IndContS4_S0_
        .type           _Z17parallel_trackingPhS_PiP7VecContP7IndContS4_S0_,@function
        .size           _Z17parallel_trackingPhS_PiP7VecContP7IndContS4_S0_,(.L_x_113 - _Z17parallel_trackingPhS_PiP7VecContP7IndContS4_S0_)
        .other          _Z17parallel_trackingPhS_PiP7VecContP7IndContS4_S0_,@"STO_CUDA_ENTRY STV_DEFAULT"
_Z17parallel_trackingPhS_PiP7VecContP7IndContS4_S0_:
.text._Z17parallel_trackingPhS_PiP7VecContP7IndContS4_S0_:
[----:B------:R-:W-:Y:S08]  /*0000*/  LDC R1, c[0x0][0x37c] ;  /* 0x0000df00ff017b82 */ /* 0x000ff00000000800 */
[----:B------:R-:W0:Y:S01]  /*0010*/  LDC R6, c[0x0][0x370] ;  /* 0x0000dc00ff067b82 */ /* 0x000e220000000800 */
[----:B------:R-:W1:Y:S01]  /*0020*/  S2R R7, SR_CTAID.Y ;  /* 0x0000000000077919 */ /* 0x000e620000002600 */
[----:B------:R-:W2:Y:S01]  /*0030*/  LDCU UR6, c[0x0][0x374] ;  /* 0x00006e80ff0677ac */ /* 0x000ea20008000800 */
[----:B------:R-:W-:-:S05]  /*0040*/  MOV R9, 0x1a0 ;  /* 0x000001a000097802 */ /* 0x000fca0000000f00 */
[----:B------:R-:W3:Y:S01]  /*0050*/  S2UR UR5, SR_CTAID.X ;  /* 0x00000000000579c3 */ /* 0x000ee20000002500 */
[----:B--2---:R-:W-:Y:S01]  /*0060*/  ULOP3.LUT UR4, UR6, 0xffff, URZ, 0xc0, !UPT ;  /* 0x0000ffff06047892 */ /* 0x004fe2000f8ec0ff */
[----:B0-----:R-:W0:Y:S01]  /*0070*/  I2F.U32.RP R0, R6 ;  /* 0x0000000600007306 */ /* 0x001e220000209000 */
[----:B------:R-:W-:-:S07]  /*0080*/  ISETP.NE.U32.AND P2, PT, R6, RZ, PT ;  /* 0x000000ff0600720c */ /* 0x000fce0003f45070 */
[----:B0-----:R-:W0:Y:S02]  /*0090*/  MUFU.RCP R0, R0 ;  /* 0x0000000000007308 */ /* 0x001e240000001000 */
[----:B0-----:R-:W-:-:S06]  /*00a0*/  VIADD R2, R0, 0xffffffe ;  /* 0x0ffffffe00027836 */ /* 0x001fcc0000000000 */
[----:B------:R0:W2:Y:S02]  /*00b0*/  F2I.FTZ.U32.TRUNC.NTZ R3, R2 ;  /* 0x0000000200037305 */ /* 0x0000a4000021f000 */
[----:B0-----:R-:W-:Y:S02]  /*00c0*/  IMAD.MOV.U32 R2, RZ, RZ, RZ ;  /* 0x000000ffff027224 */ /* 0x001fe400078e00ff */
[----:B--2---:R-:W-:-:S04]  /*00d0*/  IMAD.MOV R5, RZ, RZ, -R3 ;  /* 0x000000ffff057224 */ /* 0x004fc800078e0a03 */
[----:B------:R-:W-:-:S04]  /*00e0*/  IMAD R5, R5, R6, RZ ;  /* 0x0000000605057224 */ /* 0x000fc800078e02ff */
[----:B------:R-:W-:-:S06]  /*00f0*/  IMAD.HI.U32 R3, R3, R5, R2 ;  /* 0x0000000503037227 */ /* 0x000fcc00078e0002 */
[----:B------:R-:W-:-:S04]  /*0100*/  IMAD.HI.U32 R4, R3, 0x4e0, RZ ;  /* 0x000004e003047827 */ /* 0x000fc800078e00ff */
[----:B------:R-:W-:-:S04]  /*0110*/  IMAD.MOV R3, RZ, RZ, -R4 ;  /* 0x000000ffff037224 */ /* 0x000fc800078e0a04 */
[----:B------:R-:W-:-:S05]  /*0120*/  IMAD R3, R6, R3, 0x4e0 ;  /* 0x000004e006037424 */ /* 0x000fca00078e0203 */
[----:B------:R-:W-:-:S13]  /*0130*/  ISETP.GE.U32.AND P0, PT, R3, R6, PT ;  /* 0x000000060300720c */ /* 0x000fda0003f06070 */
[----:B------:R-:W-:Y:S01]  /*0140*/  @P0 IADD3 R3, PT, PT, R3, -R6, RZ ;  /* 0x8000000603030210 */ /* 0x000fe20007ffe0ff */
[----:B------:R-:W-:-:S03]  /*0150*/  @P0 VIADD R4, R4, 0x1 ;  /* 0x0000000104040836 */ /* 0x000fc60000000000 */
[----:B------:R-:W-:-:S13]  /*0160*/  ISETP.GE.U32.AND P1, PT, R3, R6, PT ;  /* 0x000000060300720c */ /* 0x000fda0003f26070 */
[----:B------:R-:W-:Y:S01]  /*0170*/  @P1 VIADD R4, R4, 0x1 ;  /* 0x0000000104041836 */ /* 0x000fe20000000000 */
[----:B-1-3--:R-:W-:-:S07]  /*0180*/  @!P2 LOP3.LUT R4, RZ, R6, RZ, 0x33, !PT ;  /* 0x00000006ff04a212 */ /* 0x00afce00078e33ff */
[----:B------:R-:W-:Y:S05]  /*0190*/  CALL.REL.NOINC `($__internal_0_$__cuda_sm20_div_u16) ;  /* 0x0000004c00087944 */ /* 0x000fea0003c00000 */
[----:B------:R-:W-:Y:S01]  /*01a0*/  LOP3.LUT R0, R8, 0xffff, RZ, 0xc0, !PT ;  /* 0x0000ffff08007812 */ /* 0x000fe200078ec0ff */
[----:B------:R-:W-:Y:S01]  /*01b0*/  UIADD3 UR4, UPT, UPT, UR6, -0x1, URZ ;  /* 0xffffffff06047890 */ /* 0x000fe2000fffe0ff */
[C---:B------:R-:W-:Y:S01]  /*01c0*/  ISETP.NE.AND P0, PT, R7.reuse, RZ, PT ;  /* 0x000000ff0700720c */ /* 0x040fe20003f05270 */
[----:B------:R-:W-:Y:S02]  /*01d0*/  VIADD R2, R6, 0xffffffff ;  /* 0xffffffff06027836 */ /* 0x000fe40000000000 */
[----:B------:R-:W-:Y:S02]  /*01e0*/  IMAD R5, R0, R7, RZ ;  /* 0x0000000700057224 */ /* 0x000fe400078e02ff */
[C---:B------:R-:W-:Y:S01]  /*01f0*/  ISETP.NE.AND P1, PT, R7.reuse, UR4, PT ;  /* 0x0000000407007c0c */ /* 0x040fe2000bf25270 */
[----:B------:R-:W-:Y:S02]  /*0200*/  IMAD R7, R7, R6, UR5 ;  /* 0x0000000507077e24 */ /* 0x000fe4000f8e0206 */
[C---:B------:R-:W-:Y:S01]  /*0210*/  IADD3 R12, PT, PT, R5.reuse, -0x1, R0 ;  /* 0xffffffff050c7810 */ /* 0x040fe20007ffe000 */
[----:B------:R-:W-:Y:S01]  /*0220*/  IMAD R13, R4, UR5, RZ ;  /* 0x00000005040d7c24 */ /* 0x000fe2000f8e02ff */
[----:B------:R-:W-:-:S02]  /*0230*/  SEL R14, R5, 0x1, P0 ;  /* 0x00000001050e7807 */ /* 0x000fc40000000000 */
[----:B------:R-:W-:Y:S02]  /*0240*/  SEL R12, R12, 0x403, P1 ;  /* 0x000004030c0c7807 */ /* 0x000fe40000800000 */
[----:B------:R-:W-:Y:S02]  /*0250*/  ISETP.NE.AND P1, PT, R2, UR5, PT ;  /* 0x0000000502007c0c */ /* 0x000fe4000bf25270 */
[----:B------:R-:W-:Y:S02]  /*0260*/  ISETP.GT.AND P2, PT, R14, R12, PT ;  /* 0x0000000c0e00720c */ /* 0x000fe40003f44270 */
[----:B------:R-:W-:-:S11]  /*0270*/  ISETP.NE.AND P0, PT, RZ, UR5, PT ;  /* 0x00000005ff007c0c */ /* 0x000fd6000bf05270 */
[----:B------:R-:W-:Y:S05]  /*0280*/  @P2 EXIT ;  /* 0x000000000000294d */ /* 0x000fea0003800000 */
[----:B------:R-:W0:Y:S01]  /*0290*/  LDC.64 R2, c[0x0][0x390] ;  /* 0x0000e400ff027b82 */ /* 0x000e220000000a00 */
[----:B------:R-:W-:Y:S01]  /*02a0*/  IMAD R0, R0, R13, RZ ;  /* 0x0000000d00007224 */ /* 0x000fe200078e02ff */
[C---:B------:R-:W-:Y:S01]  /*02b0*/  IADD3 R11, PT, PT, R13.reuse, -0x1, R4 ;  /* 0xffffffff0d0b7810 */ /* 0x040fe20007ffe004 */
[----:B------:R-:W-:Y:S01]  /*02c0*/  IMAD.MOV.U32 R10, RZ, RZ, 0x1f4 ;  /* 0x000001f4ff0a7424 */ /* 0x000fe200078e00ff */
[----:B------:R-:W-:Y:S01]  /*02d0*/  SEL R13, R13, 0x1, P0 ;  /* 0x000000010d0d7807 */ /* 0x000fe20000000000 */
[----:B------:R-:W-:Y:S01]  /*02e0*/  IMAD R0, R5, 0x4e0, R0 ;  /* 0x000004e005007824 */ /* 0x000fe200078e0200 */
[----:B------:R-:W-:Y:S01]  /*02f0*/  SEL R11, R11, 0x4cf, P1 ;  /* 0x000004cf0b0b7807 */ /* 0x000fe20000800000 */
[C---:B------:R-:W-:Y:S01]  /*0300*/  IMAD R10, R7.reuse, R10, -0x1 ;  /* 0xffffffff070a7424 */ /* 0x040fe200078e020a */
[----:B------:R-:W-:Y:S01]  /*0310*/  MOV R6, R14 ;  /* 0x0000000e00067202 */ /* 0x000fe20000000f00 */
[----:B------:R-:W1:Y:S01]  /*0320*/  LDCU.64 UR4, c[0x0][0x358] ;  /* 0x00006b00ff0477ac */ /* 0x000e620008000a00 */
[----:B------:R-:W-:Y:S01]  /*0330*/  LEA R8, R0, 0xffffffff, 0x1 ;  /* 0xffffffff00087811 */ /* 0x000fe200078e08ff */
[----:B01----:R-:W-:-:S07]  /*0340*/  IMAD.WIDE.U32 R2, R7, 0x4, R2 ;  /* 0x0000000407027825 */ /* 0x003fce00078e0002 */
.L_x_108:
[----:B------:R-:W-:-:S13]  /*0350*/  ISETP.GT.AND P0, PT, R13, R11, PT ;  /* 0x0000000b0d00720c */ /* 0x000fda0003f04270 */
[----:B0-23--:R-:W-:Y:S05]  /*0360*/  @P0 BRA `(.L_x_54) ;  /* 0x0000004800840947 */ /* 0x00dfea0003800000 */
[----:B------:R-:W-:-:S07]  /*0370*/  IMAD.MOV.U32 R9, RZ, RZ, R13 ;  /* 0x000000ffff097224 */ /* 0x000fce00078e000d */
.L_x_107:
[----:B0-----:R-:W0:Y:S01]  /*0380*/  LDCU.64 UR6, c[0x0][0x388] ;  /* 0x00007100ff0677ac */ /* 0x001e220008000a00 */
[----:B--23--:R-:W-:-:S05]  /*0390*/  IMAD R21, R6, 0x4e0, R9 ;  /* 0x000004e006157824 */ /* 0x00cfca00078e0209 */
[----:B0-----:R-:W-:-:S05]  /*03a0*/  IADD3 R4, P0, PT, R21, UR6, RZ ;  /* 0x0000000615047c10 */ /* 0x001fca000ff1e0ff */
[----:B------:R-:W-:-:S05]  /*03b0*/  IMAD.X R5, RZ, RZ, UR7, P0 ;  /* 0x00000007ff057e24 */ /* 0x000fca00080e06ff */
[----:B------:R-:W2:Y:S02]  /*03c0*/  LDG.E.U8 R4, desc[UR4][R4.64] ;  /* 0x0000000404047981 */ /* 0x000ea4000c1e1100 */
[----:B--2---:R-:W-:-:S13]  /*03d0*/  ISETP.NE.AND P0, PT, R4, RZ, PT ;  /* 0x000000ff0400720c */ /* 0x004fda0003f05270 */
[----:B------:R-:W-:Y:S05]  /*03e0*/  @!P0 BRA `(.L_x_55) ;  /* 0x0000004800588947 */ /* 0x000fea0003800000 */
[----:B------:R-:W0:Y:S01]  /*03f0*/  LDC.64 R16, c[0x0][0x380] ;  /* 0x0000e000ff107b82 */ /* 0x000e220000000a00 */
[----:B------:R-:W-:-:S05]  /*0400*/  VIADD R5, R21, 0xfffffb20 ;  /* 0xfffffb2015057836 */ /* 0x000fca0000000000 */
[----:B0-----:R-:W-:-:S04]  /*0410*/  IADD3 R4, P0, PT, R5, R16, RZ ;  /* 0x0000001005047210 */ /* 0x001fc80007f1e0ff */
[----:B------:R-:W-:-:S05]  /*0420*/  LEA.HI.X.SX32 R5, R5, R17, 0x1, P0 ;  /* 0x0000001105057211 */ /* 0x000fca00000f0eff */
[----:B------:R-:W2:Y:S01]  /*0430*/  LDG.E.U8 R18, desc[UR4][R4.64] ;  /* 0x0000000404127981 */ /* 0x000ea2000c1e1100 */
[----:B------:R-:W-:Y:S02]  /*0440*/  HFMA2 R22, -RZ, RZ, 0, 0 ;  /* 0x00000000ff167431 */ /* 0x000fe400000001ff */
[----:B------:R-:W-:Y:S01]  /*0450*/  IMAD.MOV.U32 R24, RZ, RZ, -0x1 ;  /* 0xffffffffff187424 */ /* 0x000fe200078e00ff */
[----:B--2---:R-:W-:-:S13]  /*0460*/  ISETP.NE.AND P0, PT, R18, RZ, PT ;  /* 0x000000ff1200720c */ /* 0x004fda0003f05270 */
[----:B------:R-:W-:Y:S05]  /*0470*/  @!P0 BRA `(.L_x_56) ;  /* 0x0000000000748947 */ /* 0x000fea0003800000 */
[----:B------:R-:W-:Y:S02]  /*0480*/  IMAD.MOV.U32 R24, RZ, RZ, -0x1 ;  /* 0xffffffffff187424 */ /* 0x000fe400078e00ff */
[----:B------:R-:W-:Y:S02]  /*0490*/  IMAD.MOV.U32 R20, RZ, RZ, RZ ;  /* 0x000000ffff147224 */ /* 0x000fe400078e00ff */
[----:B------:R-:W-:-:S07]  /*04a0*/  IMAD.MOV.U32 R22, RZ, RZ, RZ ;  /* 0x000000ffff167224 */ /* 0x000fce00078e00ff */
.L_x_57:
[----:B------:R-:W-:Y:S02]  /*04b0*/  IADD3 R24, PT, PT, -R24, 0x1, RZ ;  /* 0x0000000118187810 */ /* 0x000fe40007ffe1ff */
[----:B------:R-:W-:-:S03]  /*04c0*/  IADD3 R18, PT, PT, -R22, 0x1, RZ ;  /* 0x0000000116127810 */ /* 0x000fc60007ffe1ff */
[----:B------:R-:W-:-:S04]  /*04d0*/  IMAD.SHL.U32 R19, R24, 0x4, RZ ;  /* 0x0000000418137824 */ /* 0x000fc800078e00ff */
[--C-:B------:R-:W-:Y:S02]  /*04e0*/  IMAD R18, R18, 0xc, R19.reuse ;  /* 0x0000000c12127824 */ /* 0x100fe400078e0213 */
[----:B------:R-:W-:-:S04]  /*04f0*/  IMAD R19, R22, 0xc, R19 ;  /* 0x0000000c16137824 */ /* 0x000fc800078e0213 */
[----:B------:R-:W0:Y:S08]  /*0500*/  LDC R18, c[0x3][R18] ;  /* 0x00c0000012127b82 */ /* 0x000e300000000800 */
[----:B------:R-:W1:Y:S01]  /*0510*/  LDC R19, c[0x3][R19+0xc] ;  /* 0x00c0030013137b82 */ /* 0x000e620000000800 */
[----:B0-----:R-:W-:-:S04]  /*0520*/  IADD3 R22, PT, PT, -R18, 0x1, RZ ;  /* 0x0000000112167810 */ /* 0x001fc80007ffe1ff */
[----:B------:R-:W-:Y:S02]  /*0530*/  SHF.L.U32 R22, R22, 0x2, RZ ;  /* 0x0000000216167819 */ /* 0x000fe400000006ff */
[----:B-1----:R-:W-:-:S03]  /*0540*/  IADD3 R25, PT, PT, -R19, 0x1, RZ ;  /* 0x0000000113197810 */ /* 0x002fc60007ffe1ff */
[--C-:B------:R-:W-:Y:S02]  /*0550*/  IMAD R23, R19, 0xc, R22.reuse ;  /* 0x0000000c13177824 */ /* 0x100fe400078e0216 */
[----:B------:R-:W-:Y:S02]  /*0560*/  IMAD R25, R25, 0xc, R22 ;  /* 0x0000000c19197824 */ /* 0x000fe400078e0216 */
[----:B------:R-:W0:Y:S08]  /*0570*/  LDC R22, c[0x3][R23+0xc] ;  /* 0x00c0030017167b82 */ /* 0x000e300000000800 */
[----:B------:R-:W1:Y:S01]  /*0580*/  LDC R24, c[0x3][R25] ;  /* 0x00c0000019187b82 */ /* 0x000e620000000800 */
[----:B0-----:R-:W-:-:S02]  /*0590*/  IMAD.IADD R26, R22, 0x1, R9 ;  /* 0x00000001161a7824 */ /* 0x001fc400078e0209 */
[----:B-1----:R-:W-:-:S04]  /*05a0*/  IMAD.IADD R27, R24, 0x1, R6 ;  /* 0x00000001181b7824 */ /* 0x002fc800078e0206 */
[----:B------:R-:W-:-:S05]  /*05b0*/  IMAD R26, R27, 0x4e0, R26 ;  /* 0x000004e01b1a7824 */ /* 0x000fca00078e021a */
[----:B------:R-:W-:-:S04]  /*05c0*/  IADD3 R18, P0, PT, R26, R16, RZ ;  /* 0x000000101a127210 */ /* 0x000fc80007f1e0ff */
[----:B------:R-:W-:-:S05]  /*05d0*/  LEA.HI.X.SX32 R19, R26, R17, 0x1, P0 ;  /* 0x000000111a137211 */ /* 0x000fca00000f0eff */
[----:B------:R-:W2:Y:S01]  /*05e0*/  LDG.E.U8 R18, desc[UR4][R18.64] ;  /* 0x0000000412127981 */ /* 0x000ea2000c1e1100 */
[----:B------:R-:W-:Y:S01]  /*05f0*/  VIADD R26, R20, 0x1 ;  /* 0x00000001141a7836 */ /* 0x000fe20000000000 */
[----:B--2---:R-:W-:-:S13]  /*0600*/  ISETP.NE.AND P0, PT, R18, RZ, PT ;  /* 0x000000ff1200720c */ /* 0x004fda0003f05270 */
[----:B------:R-:W-:-:S05]  /*0610*/  @!P0 IMAD.MOV R26, RZ, RZ, R20 ;  /* 0x000000ffff1a8224 */ /* 0x000fca00078e0214 */
[----:B------:R-:W-:Y:S02]  /*0620*/  ISETP.LT.U32.AND P1, PT, R26, 0x5, PT ;  /* 0x000000051a00780c */ /* 0x000fe40003f21070 */
[----:B------:R-:W-:-:S11]  /*0630*/  MOV R20, R26 ;  /* 0x0000001a00147202 */ /* 0x000fd60000000f00 */
[----:B------:R-:W-:Y:S05]  /*0640*/  @P0 BRA P1, `(.L_x_57) ;  /* 0xfffffffc00980947 */ /* 0x000fea000083ffff */
.L_x_56:
[----:B------:R-:W-:-:S07]  /*0650*/  IMAD.MOV.U32 R25, RZ, RZ, RZ ;  /* 0x000000ffff197224 */ /* 0x000fce00078e00ff */
.L_x_58:
[----:B------:R-:W-:-:S05]  /*0660*/  IADD3 R18, PT, PT, -R24, 0x1, RZ ;  /* 0x0000000118127810 */ /* 0x000fca0007ffe1ff */
[----:B------:R-:W-:Y:S01]  /*0670*/  IMAD.SHL.U32 R19, R18, 0x4, RZ ;  /* 0x0000000412137824 */ /* 0x000fe200078e00ff */
[----:B------:R-:W-:-:S03]  /*0680*/  IADD3 R18, PT, PT, -R22, 0x1, RZ ;  /* 0x0000000116127810 */ /* 0x000fc60007ffe1ff */
[--C-:B------:R-:W-:Y:S02]  /*0690*/  IMAD R26, R22, 0xc, R19.reuse ;  /* 0x0000000c161a7824 */ /* 0x100fe400078e0213 */
[----:B------:R-:W-:-:S04]  /*06a0*/  IMAD R27, R18, 0xc, R19 ;  /* 0x0000000c121b7824 */ /* 0x000fc800078e0213 */
[----:B------:R-:W0:Y:S08]  /*06b0*/  LDC R26, c[0x3][R26+0xc] ;  /* 0x00c003001a1a7b82 */ /* 0x000e300000000800 */
[----:B------:R-:W1:Y:S01]  /*06c0*/  LDC R27, c[0x3][R27] ;  /* 0x00c000001b1b7b82 */ /* 0x000e620000000800 */
[----:B0-----:R-:W-:Y:S02]  /*06d0*/  IMAD.IADD R23, R26, 0x1, R9 ;  /* 0x000000011a177824 */ /* 0x001fe400078e0209 */
[----:B-1----:R-:W-:-:S04]  /*06e0*/  IMAD.IADD R20, R27, 0x1, R6 ;  /* 0x000000011b147824 */ /* 0x002fc800078e0206 */
[----:B------:R-:W-:-:S05]  /*06f0*/  IMAD R19, R20, 0x4e0, R23 ;  /* 0x000004e014137824 */ /* 0x000fca00078e0217 */
[----:B------:R-:W-:-:S04]  /*0700*/  IADD3 R18, P0, PT, R19, R16, RZ ;  /* 0x0000001013127210 */ /* 0x000fc80007f1e0ff */
[----:B------:R-:W-:-:S05]  /*0710*/  LEA.HI.X.SX32 R19, R19, R17, 0x1, P0 ;  /* 0x0000001113137211 */ /* 0x000fca00000f0eff */
[----:B------:R-:W2:Y:S01]  /*0720*/  LDG.E.U8 R18, desc[UR4][R18.64] ;  /* 0x0000000412127981 */ /* 0x000ea2000c1e1100 */
[----:B------:R-:W-:Y:S02]  /*0730*/  IADD3 R28, PT, PT, R25, 0x1, RZ ;  /* 0x00000001191c7810 */ /* 0x000fe40007ffe0ff */
[----:B--2---:R-:W-:-:S04]  /*0740*/  ISETP.NE.AND P0, PT, R18, RZ, PT ;  /* 0x000000ff1200720c */ /* 0x004fc80003f05270 */
[----:B------:R-:W-:Y:S02]  /*0750*/  SEL R7, R7, R20, !P0 ;  /* 0x0000001407077207 */ /* 0x000fe40004000000 */
[----:B------:R-:W-:Y:S02]  /*0760*/  SEL R0, R0, R23, !P0 ;  /* 0x0000001700007207 */ /* 0x000fe40004000000 */
[----:B------:R-:W-:Y:S02]  /*0770*/  SEL R22, R26, R22, !P0 ;  /* 0x000000161a167207 */ /* 0x000fe40004000000 */
[----:B------:R-:W-:-:S03]  /*0780*/  SEL R24, R27, R24, !P0 ;  /* 0x000000181b187207 */ /* 0x000fc60004000000 */
[----:B------:R-:W-:-:S04]  /*0790*/  @P0 IMAD.MOV R28, RZ, RZ, R25 ;  /* 0x000000ffff1c0224 */ /* 0x000fc800078e0219 */
[----:B------:R-:W-:Y:S01]  /*07a0*/  IMAD.MOV.U32 R25, RZ, RZ, R28 ;  /* 0x000000ffff197224 */ /* 0x000fe200078e001c */
[----:B------:R-:W-:-:S13]  /*07b0*/  ISETP.LT.U32.AND P1, PT, R28, 0x9, PT ;  /* 0x000000091c00780c */ /* 0x000fda0003f21070 */
[----:B------:R-:W-:Y:S05]  /*07c0*/  @!P0 BRA P1, `(.L_x_58) ;  /* 0xfffffffc00a48947 */ /* 0x000fea000083ffff */
[----:B------:R-:W-:Y:S01]  /*07d0*/  IMAD.MOV.U32 R22, RZ, RZ, 0x2 ;  /* 0x00000002ff167424 */ /* 0x000fe200078e00ff */
[----:B------:R-:W-:Y:S06]  /*07e0*/  @!P0 BRA `(.L_x_59) ;  /* 0x0000004000dc8947 */ /* 0x000fec0003800000 */
[----:B------:R-:W-:Y:S02]  /*07f0*/  IMAD.MOV.U32 R22, RZ, RZ, R15 ;  /* 0x000000ffff167224 */ /* 0x000fe400078e000f */
[----:B------:R-:W-:Y:S02]  /*0800*/  HFMA2 R15, -RZ, RZ, 0, 5.9604644775390625e-08 ;  /* 0x00000001ff0f7431 */ /* 0x000fe400000001ff */
[----:B------:R-:W-:-:S07]  /*0810*/  IMAD.MOV.U32 R28, RZ, RZ, RZ ;  /* 0x000000ffff1c7224 */ /* 0x000fce00078e00ff */
.L_x_60:
[----:B------:R-:W-:Y:S01]  /*0820*/  IMAD R30, R26, 0xc, RZ ;  /* 0x0000000c1a1e7824 */ /* 0x000fe200078e02ff */
[----:B------:R-:W-:-:S03]  /*0830*/  IADD3 R19, PT, PT, -R27, 0x1, RZ ;  /* 0x000000011b137810 */ /* 0x000fc60007ffe1ff */
[--C-:B------:R-:W-:Y:S02]  /*0840*/  IMAD R29, R27, 0x4, R30.reuse ;  /* 0x000000041b1d7824 */ /* 0x100fe400078e021e */
[----:B------:R-:W-:-:S04]  /*0850*/  IMAD R31, R19, 0x4, R30 ;  /* 0x00000004131f7824 */ /* 0x000fc800078e021e */
[----:B------:R-:W0:Y:S08]  /*0860*/  LDC R29, c[0x3][R29+0x10] ;  /* 0x00c004001d1d7b82 */ /* 0x000e300000000800 */
[----:B------:R-:W1:Y:S01]  /*0870*/  LDC R31, c[0x3][R31+0xc] ;  /* 0x00c003001f1f7b82 */ /* 0x000e620000000800 */
[----:B0-----:R-:W-:Y:S01]  /*0880*/  IADD3 R24, PT, PT, R29, R9, RZ ;  /* 0x000000091d187210 */ /* 0x001fe20007ffe0ff */
[----:B-1----:R-:W-:-:S04]  /*0890*/  IMAD.IADD R25, R31, 0x1, R6 ;  /* 0x000000011f197824 */ /* 0x002fc800078e0206 */
[----:B------:R-:W-:-:S05]  /*08a0*/  IMAD R19, R25, 0x4e0, R24 ;  /* 0x000004e019137824 */ /* 0x000fca00078e0218 */
[----:B------:R-:W-:-:S04]  /*08b0*/  IADD3 R18, P0, PT, R19, R16, RZ ;  /* 0x0000001013127210 */ /* 0x000fc80007f1e0ff */
[----:B------:R-:W-:-:S05]  /*08c0*/  LEA.HI.X.SX32 R19, R19, R17, 0x1, P0 ;  /* 0x0000001113137211 */ /* 0x000fca00000f0eff */
[----:B------:R-:W2:Y:S01]  /*08d0*/  LDG.E.U8 R18, desc[UR4][R18.64] ;  /* 0x0000000412127981 */ /* 0x000ea2000c1e1100 */
[----:B------:R-:W-:Y:S02]  /*08e0*/  VIADD R30, R30, 0x24 ;  /* 0x000000241e1e7836 */ /* 0x000fe40000000000 */
[----:B------:R-:W-:Y:S02]  /*08f0*/  VIADD R32, R28, 0x1 ;  /* 0x000000011c207836 */ /* 0x000fe40000000000 */
[----:B------:R-:W-:-:S04]  /*0900*/  IMAD R30, R27, 0x4, R30 ;  /* 0x000000041b1e7824 */ /* 0x000fc800078e021e */
[----:B------:R-:W0:Y:S02]  /*0910*/  LDC R33, c[0x3][R30+0x10] ;  /* 0x00c004001e217b82 */ /* 0x000e240000000800 */
[----:B0-----:R-:W-:Y:S02]  /*0920*/  ISETP.GT.AND P0, PT, R33, 0x1, PT ;  /* 0x000000012100780c */ /* 0x001fe40003f04270 */
[----:B--2---:R-:W-:-:S04]  /*0930*/  ISETP.NE.AND P1, PT, R18, RZ, PT ;  /* 0x000000ff1200720c */ /* 0x004fc80003f25270 */
[----:B------:R-:W-:Y:S02]  /*0940*/  SEL R26, R29, R26, !P1 ;  /* 0x0000001a1d1a7207 */ /* 0x000fe40004800000 */
[----:B------:R-:W-:-:S07]  /*0950*/  SEL R27, R31, R27, !P1 ;  /* 0x0000001b1f1b7207 */ /* 0x000fce0004800000 */
[----:B------:R-:W-:Y:S01]  /*0960*/  @P1 IMAD.MOV R32, RZ, RZ, R28 ;  /* 0x000000ffff201224 */ /* 0x000fe200078e021c */
[C---:B------:R-:W-:Y:S02]  /*0970*/  SEL R28, R33.reuse, 0x1, !P1 ;  /* 0x00000001211c7807 */ /* 0x040fe40004800000 */
[----:B------:R-:W-:Y:S02]  /*0980*/  @!P1 SEL R22, R33, R22, P0 ;  /* 0x0000001621169207 */ /* 0x000fe40000000000 */
[----:B------:R-:W-:Y:S01]  /*0990*/  ISETP.LT.U32.AND P2, PT, R32, 0x9, PT ;  /* 0x000000092000780c */ /* 0x000fe20003f41070 */
[----:B------:R-:W-:Y:S01]  /*09a0*/  IMAD R15, R28, R15, RZ ;  /* 0x0000000f1c0f7224 */ /* 0x000fe200078e02ff */
[----:B------:R-:W-:-:S11]  /*09b0*/  MOV R28, R32 ;  /* 0x00000020001c7202 */ /* 0x000fd60000000f00 */
[----:B------:R-:W-:Y:S05]  /*09c0*/  @!P1 BRA P2, `(.L_x_60) ;  /* 0xfffffffc00949947 */ /* 0x000fea000103ffff */
[----:B------:R-:W-:Y:S05]  /*09d0*/  @!P1 BRA `(.L_x_59) ;  /* 0x0000004000609947 */ /* 0x000fea0003800000 */
[----:B------:R-:W-:-:S05]  /*09e0*/  IADD3 R26, P0, PT, R21, R16, RZ ;  /* 0x00000010151a7210 */ /* 0x000fca0007f1e0ff */
[----:B------:R-:W-:-:S05]  /*09f0*/  IMAD.X R27, RZ, RZ, R17, P0 ;  /* 0x000000ffff1b7224 */ /* 0x000fca00000e0611 */
[----:B------:R-:W2:Y:S02]  /*0a00*/  LDG.E.U8 R30, desc[UR4][R26.64] ;  /* 0x000000041a1e7981 */ /* 0x000ea4000c1e1100 */
[----:B--2---:R-:W-:-:S13]  /*0a10*/  ISETP.NE.AND P0, PT, R30, 0x1, PT ;  /* 0x000000011e00780c */ /* 0x004fda0003f05270 */
[----:B------:R-:W-:Y:S05]  /*0a20*/  @!P0 BRA `(.L_x_61) ;  /* 0x0000000000648947 */ /* 0x000fea0003800000 */
[-C--:B------:R-:W-:Y:S02]  /*0a30*/  IABS R28, R22.reuse ;  /* 0x00000016001c7213 */ /* 0x080fe40000000000 */
[----:B------:R-:W-:Y:S02]  /*0a40*/  IABS R21, R22 ;  /* 0x0000001600157213 */ /* 0x000fe40000000000 */
[----:B------:R-:W0:Y:S01]  /*0a50*/  I2F.RP R18, R28 ;  /* 0x0000001c00127306 */ /* 0x000e220000209400 */
[----:B------:R-:W-:Y:S02]  /*0a60*/  ISETP.GE.AND P2, PT, R30, RZ, PT ;  /* 0x000000ff1e00720c */ /* 0x000fe40003f46270 */
[----:B------:R-:W-:-:S05]  /*0a70*/  IMAD.MOV R21, RZ, RZ, -R21 ;  /* 0x000000ffff157224 */ /* 0x000fca00078e0a15 */
[----:B0-----:R-:W0:Y:S02]  /*0a80*/  MUFU.RCP R18, R18 ;  /* 0x0000001200127308 */ /* 0x001e240000001000 */
[----:B0-----:R-:W-:Y:S01]  /*0a90*/  VIADD R16, R18, 0xffffffe ;  /* 0x0ffffffe12107836 */ /* 0x001fe20000000000 */
[----:B------:R-:W-:-:S05]  /*0aa0*/  IABS R18, R30 ;  /* 0x0000001e00127213 */ /* 0x000fca0000000000 */
[----:B------:R0:W1:Y:S02]  /*0ab0*/  F2I.FTZ.U32.TRUNC.NTZ R17, R16 ;  /* 0x0000001000117305 */ /* 0x000064000021f000 */
[----:B0-----:R-:W-:Y:S01]  /*0ac0*/  MOV R16, RZ ;  /* 0x000000ff00107202 */ /* 0x001fe20000000f00 */
[----:B-1----:R-:W-:-:S04]  /*0ad0*/  IMAD.MOV R19, RZ, RZ, -R17 ;  /* 0x000000ffff137224 */ /* 0x002fc800078e0a11 */
[----:B------:R-:W-:-:S04]  /*0ae0*/  IMAD R19, R19, R28, RZ ;  /* 0x0000001c13137224 */ /* 0x000fc800078e02ff */
[----:B------:R-:W-:-:S04]  /*0af0*/  IMAD.HI.U32 R17, R17, R19, R16 ;  /* 0x0000001311117227 */ /* 0x000fc800078e0010 */
[----:B------:R-:W-:Y:S02]  /*0b00*/  IMAD.MOV.U32 R19, RZ, RZ, R21 ;  /* 0x000000ffff137224 */ /* 0x000fe400078e0015 */
[----:B------:R-:W-:-:S04]  /*0b10*/  IMAD.HI.U32 R17, R17, R18, RZ ;  /* 0x0000001211117227 */ /* 0x000fc800078e00ff */
[----:B------:R-:W-:-:S05]  /*0b20*/  IMAD R17, R17, R19, R18 ;  /* 0x0000001311117224 */ /* 0x000fca00078e0212 */
[----:B------:R-:W-:-:S13]  /*0b30*/  ISETP.GT.U32.AND P0, PT, R28, R17, PT ;  /* 0x000000111c00720c */ /* 0x000fda0003f04070 */
[----:B------:R-:W-:Y:S01]  /*0b40*/  @!P0 IMAD.IADD R17, R17, 0x1, -R28 ;  /* 0x0000000111118824 */ /* 0x000fe200078e0a1c */
[----:B------:R-:W-:-:S04]  /*0b50*/  ISETP.NE.AND P0, PT, R22, RZ, PT ;  /* 0x000000ff1600720c */ /* 0x000fc80003f05270 */
[----:B------:R-:W-:-:S13]  /*0b60*/  ISETP.GT.U32.AND P1, PT, R28, R17, PT ;  /* 0x000000111c00720c */ /* 0x000fda0003f24070 */
[----:B------:R-:W-:-:S04]  /*0b70*/  @!P1 IMAD.IADD R17, R17, 0x1, -R28 ;  /* 0x0000000111119824 */ /* 0x000fc800078e0a1c */
[----:B------:R-:W-:Y:S01]  /*0b80*/  @!P2 IMAD.MOV R17, RZ, RZ, -R17 ;  /* 0x000000ffff11a224 */ /* 0x000fe200078e0a11 */
[----:B------:R-:W-:-:S04]  /*0b90*/  @!P0 LOP3.LUT R17, RZ, R22, RZ, 0x33, !PT ;  /* 0x00000016ff118212 */ /* 0x000fc800078e33ff */
[----:B------:R-:W-:-:S13]  /*0ba0*/  ISETP.NE.AND P0, PT, R17, RZ, PT ;  /* 0x000000ff1100720c */ /* 0x000fda0003f05270 */
[----:B------:R-:W-:Y:S05]  /*0bb0*/  @!P0 BRA `(.L_x_62) ;  /* 0x0000002400ac8947 */ /* 0x000fea0003800000 */
.L_x_61:
[----:B------:R-:W-:Y:S01]  /*0bc0*/  PRMT R21, R15, 0x9910, RZ ;  /* 0x000099100f157816 */ /* 0x000fe200000000ff */
[----:B------:R-:W0:Y:S04]  /*0bd0*/  LDC.64 R18, c[0x0][0x398] ;  /* 0x0000e600ff127b82 */ /* 0x000e280000000a00 */
[----:B------:R-:W-:-:S04]  /*0be0*/  IMAD R21, R30, R21, RZ ;  /* 0x000000151e157224 */ /* 0x000fc800078e02ff */
[----:B------:R-:W1:Y:S01]  /*0bf0*/  LDC.64 R16, c[0x0][0x3a0] ;  /* 0x0000e800ff107b82 */ /* 0x000e620000000a00 */
[----:B------:R2:W-:Y:S04]  /*0c00*/  STG.E.U8 desc[UR4][R26.64], R21 ;  /* 0x000000151a007986 */ /* 0x0005e8000c101104 */
[----:B------:R-:W3:Y:S01]  /*0c10*/  LDG.E R22, desc[UR4][R2.64] ;  /* 0x0000000402167981 */ /* 0x000ee2000c1e1900 */
[----:B------:R-:W-:Y:S01]  /*0c20*/  ISETP.GT.AND P0, PT, R24, R11, PT ;  /* 0x0000000b1800720c */ /* 0x000fe20003f04270 */
[----:B------:R-:W-:Y:S01]  /*0c30*/  VIADD R31, R10, 0x1 ;  /* 0x000000010a1f7836 */ /* 0x000fe20000000000 */
[----:B------:R-:W-:Y:S02]  /*0c40*/  ISETP.GT.AND P1, PT, R25, R12, PT ;  /* 0x0000000c1900720c */ /* 0x000fe40003f24270 */
[----:B------:R-:W-:-:S02]  /*0c50*/  ISETP.LT.OR P0, PT, R24, R13, P0 ;  /* 0x0000000d1800720c */ /* 0x000fc40000701670 */
[----:B------:R-:W-:Y:S02]  /*0c60*/  ISETP.LT.OR P1, PT, R25, R14, P1 ;  /* 0x0000000e1900720c */ /* 0x000fe40000f21670 */
[----:B------:R-:W-:Y:S02]  /*0c70*/  IADD3 R15, PT, PT, R8, 0x1, RZ ;  /* 0x00000001080f7810 */ /* 0x000fe40007ffe0ff */
[----:B------:R-:W-:-:S03]  /*0c80*/  PLOP3.LUT P0, PT, P0, P1, PT, 0xf8, 0x8f ;  /* 0x00000000008f781c */ /* 0x000fc60000703f70 */
[----:B0-----:R-:W-:-:S04]  /*0c90*/  IMAD.WIDE.U32 R28, R15, 0x1c, R18 ;  /* 0x0000001c0f1c7825 */ /* 0x001fc800078e0012 */
[----:B-1----:R-:W-:-:S04]  /*0ca0*/  IMAD.WIDE.U32 R16, R31, 0xc, R16 ;  /* 0x0000000c1f107825 */ /* 0x002fc800078e0010 */
[----:B---3--:R-:W-:-:S05]  /*0cb0*/  VIADD R33, R22, 0x1 ;  /* 0x0000000116217836 */ /* 0x008fca0000000000 */
[----:B------:R2:W-:Y:S04]  /*0cc0*/  STG.E desc[UR4][R2.64], R33 ;  /* 0x0000002102007986 */ /* 0x0005e8000c101904 */
        /* <DEDUP_REMOVED lines=8> */
[----:B------:R2:W-:Y:S01]  /*0d50*/  STG.E desc[UR4][R16.64+0x8], RZ ;  /* 0x000008ff10007986 */ /* 0x0005e2000c101904 */
[----:B------:R-:W-:Y:S05]  /*0d60*/  @P0 BRA `(.L_x_63) ;  /* 0x00000004007c0947 */ /* 0x000fea0003800000 */
[----:B--2---:R-:W-:Y:S01]  /*0d70*/  IMAD.MOV.U32 R27, RZ, RZ, R25 ;  /* 0x000000ffff1b7224 */ /* 0x004fe200078e0019 */
[----:B------:R-:W-:Y:S01]  /*0d80*/  MOV R35, R9 ;  /* 0x0000000900237202 */ /* 0x000fe20000000f00 */
[----:B------:R-:W-:Y:S02]  /*0d90*/  IMAD.MOV.U32 R30, RZ, RZ, R6 ;  /* 0x000000ffff1e7224 */ /* 0x000fe400078e0006 */
[----:B------:R-:W-:-:S07]  /*0da0*/  IMAD.MOV.U32 R25, RZ, RZ, R15 ;  /* 0x000000ffff197224 */ /* 0x000fce00078e000f */
.L_x_66:
[----:B0-----:R-:W0:Y:S01]  /*0db0*/  LDC.64 R18, c[0x0][0x380] ;  /* 0x0000e000ff127b82 */ /* 0x001e220000000a00 */
[----:B------:R-:W-:Y:S02]  /*0dc0*/  IMAD R22, R27, 0x4e0, R24 ;  /* 0x000004e01b167824 */ /* 0x000fe400078e0218 */
[----:B------:R-:W-:-:S05]  /*0dd0*/  VIADD R29, R25, 0x1 ;  /* 0x00000001191d7836 */ /* 0x000fca0000000000 */
[----:B------:R-:W1:Y:S01]  /*0de0*/  LDC.64 R20, c[0x0][0x398] ;  /* 0x0000e600ff147b82 */ /* 0x000e620000000a00 */
[----:B0-----:R-:W-:-:S04]  /*0df0*/  IADD3 R18, P0, PT, R22, R18, RZ ;  /* 0x0000001216127210 */ /* 0x001fc80007f1e0ff */
[----:B------:R-:W-:Y:S01]  /*0e00*/  LEA.HI.X.SX32 R19, R22, R19, 0x1, P0 ;  /* 0x0000001316137211 */ /* 0x000fe200000f0eff */
[----:B-1----:R-:W-:-:S05]  /*0e10*/  IMAD.WIDE.U32 R20, R25, 0x1c, R20 ;  /* 0x0000001c19147825 */ /* 0x002fca00078e0014 */
[----:B------:R0:W-:Y:S04]  /*0e20*/  STG.E desc[UR4][R20.64+0x1c], R24 ;  /* 0x00001c1814007986 */ /* 0x0001e8000c101904 */
[----:B------:R0:W-:Y:S04]  /*0e30*/  STG.E desc[UR4][R20.64+0x20], R27 ;  /* 0x0000201b14007986 */ /* 0x0001e8000c101904 */
[----:B------:R0:W-:Y:S04]  /*0e40*/  STG.E desc[UR4][R20.64+0x2c], R35 ;  /* 0x00002c2314007986 */ /* 0x0001e8000c101904 */
[----:B------:R0:W-:Y:S04]  /*0e50*/  STG.E desc[UR4][R20.64+0x30], R30 ;  /* 0x0000301e14007986 */ /* 0x0001e8000c101904 */
[----:B------:R0:W-:Y:S04]  /*0e60*/  STG.E desc[UR4][R20.64+0x18], R29 ;  /* 0x0000181d14007986 */ /* 0x0001e8000c101904 */
[----:B------:R0:W5:Y:S01]  /*0e70*/  LDG.E.U8 R31, desc[UR4][R18.64] ;  /* 0x00000004121f7981 */ /* 0x000162000c1e1100 */
[----:B------:R-:W-:-:S02]  /*0e80*/  HFMA2 R28, -RZ, RZ, 0, 0 ;  /* 0x00000000ff1c7431 */ /* 0x000fc400000001ff */
[--C-:B------:R-:W-:Y:S02]  /*0e90*/  IMAD.IADD R22, R35, 0x1, -R24.reuse ;  /* 0x0000000123167824 */ /* 0x100fe400078e0a18 */
[--C-:B------:R-:W-:Y:S02]  /*0ea0*/  IMAD.IADD R23, R30, 0x1, -R27.reuse ;  /* 0x000000011e177824 */ /* 0x100fe400078e0a1b */
[----:B------:R-:W-:Y:S02]  /*0eb0*/  IMAD.MOV.U32 R32, RZ, RZ, R24 ;  /* 0x000000ffff207224 */ /* 0x000fe400078e0018 */
[----:B------:R-:W-:-:S07]  /*0ec0*/  IMAD.MOV.U32 R34, RZ, RZ, R27 ;  /* 0x000000ffff227224 */ /* 0x000fce00078e001b */
.L_x_64:
[----:B0-----:R-:W-:Y:S01]  /*0ed0*/  IADD3 R19, PT, PT, -R23, 0x1, RZ ;  /* 0x0000000117137810 */ /* 0x001fe20007ffe1ff */
[----:B------:R-:W-:Y:S01]  /*0ee0*/  IMAD R30, R22, 0xc, RZ ;  /* 0x0000000c161e7824 */ /* 0x000fe200078e02ff */
[----:B------:R-:W0:Y:S03]  /*0ef0*/  LDC.64 R20, c[0x0][0x380] ;  /* 0x0000e000ff147b82 */ /* 0x000e260000000a00 */
[--C-:B------:R-:W-:Y:S02]  /*0f00*/  IMAD R36, R19, 0x4, R30.reuse ;  /* 0x0000000413247824 */ /* 0x100fe400078e021e */
[----:B------:R-:W-:-:S04]  /*0f10*/  IMAD R35, R23, 0x4, R30 ;  /* 0x0000000417237824 */ /* 0x000fc800078e021e */
[----:B------:R-:W1:Y:S08]  /*0f20*/  LDC R36, c[0x3][R36+0xc] ;  /* 0x00c0030024247b82 */ /* 0x000e700000000800 */
[----:B------:R-:W2:Y:S01]  /*0f30*/  LDC R35, c[0x3][R35+0x10] ;  /* 0x00c0040023237b82 */ /* 0x000ea20000000800 */
[----:B-1----:R-:W-:Y:S01]  /*0f40*/  IADD3 R33, PT, PT, R36, R27, RZ ;  /* 0x0000001b24217210 */ /* 0x002fe20007ffe0ff */
[----:B--2---:R-:W-:-:S04]  /*0f50*/  IMAD.IADD R26, R35, 0x1, R24 ;  /* 0x00000001231a7824 */ /* 0x004fc800078e0218 */
[----:B------:R-:W-:-:S05]  /*0f60*/  IMAD R19, R33, 0x4e0, R26 ;  /* 0x000004e021137824 */ /* 0x000fca00078e021a */
[----:B0-----:R-:W-:-:S04]  /*0f70*/  IADD3 R18, P0, PT, R19, R20, RZ ;  /* 0x0000001413127210 */ /* 0x001fc80007f1e0ff */
[----:B------:R-:W-:-:S05]  /*0f80*/  LEA.HI.X.SX32 R19, R19, R21, 0x1, P0 ;  /* 0x0000001513137211 */ /* 0x000fca00000f0eff */
[----:B------:R-:W2:Y:S01]  /*0f90*/  LDG.E.U8 R18, desc[UR4][R18.64] ;  /* 0x0000000412127981 */ /* 0x000ea2000c1e1100 */
[----:B------:R-:W-:-:S04]  /*0fa0*/  VIADD R30, R30, 0x24 ;  /* 0x000000241e1e7836 */ /* 0x000fc80000000000 */
[----:B------:R-:W-:Y:S01]  /*0fb0*/  IMAD R30, R23, 0x4, R30 ;  /* 0x00000004171e7824 */ /* 0x000fe200078e021e */
[C---:B--2---:R-:W-:Y:S02]  /*0fc0*/  ISETP.NE.AND P0, PT, R18.reuse, RZ, PT ;  /* 0x000000ff1200720c */ /* 0x044fe40003f05270 */
[----:B------:R-:W-:-:S11]  /*0fd0*/  ISETP.EQ.AND P2, PT, R18, RZ, PT ;  /* 0x000000ff1200720c */ /* 0x000fd60003f42270 */
[----:B------:R-:W0:Y:S01]  /*0fe0*/  @!P0 LDC R30, c[0x3][R30+0x10] ;  /* 0x00c004001e1e8b82 */ /* 0x000e220000000800 */
[----:B------:R-:W-:Y:S01]  /*0ff0*/  @!P0 VIADD R28, R28, 0x1 ;  /* 0x000000011c1c8836 */ /* 0x000fe20000000000 */
[----:B------:R-:W-:Y:S01]  /*1000*/  @!P0 MOV R33, R34 ;  /* 0x0000002200218202 */ /* 0x000fe20000000f00 */
[----:B------:R-:W-:Y:S02]  /*1010*/  @!P0 IMAD.MOV.U32 R26, RZ, RZ, R32 ;  /* 0x000000ffff1a8224 */ /* 0x000fe400078e0020 */
[----:B------:R-:W-:Y:S01]  /*1020*/  @!P0 IMAD.MOV.U32 R22, RZ, RZ, R35 ;  /* 0x000000ffff168224 */ /* 0x000fe200078e0023 */
[----:B------:R-:W-:Y:S01]  /*1030*/  ISETP.GE.AND P1, PT, R28, 0x9, PT ;  /* 0x000000091c00780c */ /* 0x000fe20003f26270 */
[----:B------:R-:W-:Y:S01]  /*1040*/  @!P0 IMAD.MOV.U32 R23, RZ, RZ, R36 ;  /* 0x000000ffff178224 */ /* 0x000fe200078e0024 */
[----:B------:R-:W-:Y:S01]  /*1050*/  MOV R34, R33 ;  /* 0x0000002100227202 */ /* 0x000fe20000000f00 */
[----:B------:R-:W-:Y:S02]  /*1060*/  IMAD.MOV.U32 R32, RZ, RZ, R26 ;  /* 0x000000ffff207224 */ /* 0x000fe400078e001a */
[----:B0----5:R-:W-:-:S08]  /*1070*/  @!P0 IMAD R31, R31, R30, RZ ;  /* 0x0000001e1f1f8224 */ /* 0x021fd000078e02ff */
[----:B------:R-:W-:Y:S05]  /*1080*/  @!P1 BRA P2, `(.L_x_64) ;  /* 0xfffffffc00909947 */ /* 0x000fea000103ffff */
[C---:B------:R-:W-:Y:S01]  /*1090*/  ISETP.GT.AND P0, PT, R26.reuse, R11, PT ;  /* 0x0000000b1a00720c */ /* 0x040fe20003f04270 */
[--C-:B------:R-:W-:Y:S01]  /*10a0*/  IMAD R22, R27, 0x4e0, R24.reuse ;  /* 0x000004e01b167824 */ /* 0x100fe200078e0218 */
[C---:B------:R-:W-:Y:S01]  /*10b0*/  ISETP.GT.AND P1, PT, R33.reuse, R12, PT ;  /* 0x0000000c2100720c */ /* 0x040fe20003f24270 */
[----:B------:R-:W0:Y:S01]  /*10c0*/  LDC.64 R18, c[0x0][0x398] ;  /* 0x0000e600ff127b82 */ /* 0x000e220000000a00 */
[----:B------:R-:W-:Y:S01]  /*10d0*/  ISETP.LT.OR P0, PT, R26, R13, P0 ;  /* 0x0000000d1a00720c */ /* 0x000fe20000701670 */
[----:B------:R-:W-:Y:S01]  /*10e0*/  IMAD.MOV.U32 R30, RZ, RZ, R27 ;  /* 0x000000ffff1e7224 */ /* 0x000fe200078e001b */
[----:B------:R-:W-:Y:S01]  /*10f0*/  ISETP.LT.OR P1, PT, R33, R14, P1 ;  /* 0x0000000e2100720c */ /* 0x000fe20000f21670 */
[----:B------:R-:W-:-:S03]  /*1100*/  IMAD.MOV.U32 R35, RZ, RZ, R24 ;  /* 0x000000ffff237224 */ /* 0x000fc600078e0018 */
[----:B------:R-:W-:Y:S02]  /*1110*/  PLOP3.LUT P0, PT, P0, P1, PT, 0xf8, 0x8f ;  /* 0x00000000008f781c */ /* 0x000fe40000703f70 */
[----:B------:R-:W-:-:S04]  /*1120*/  IADD3 R20, P1, PT, R22, R20, RZ ;  /* 0x0000001416147210 */ /* 0x000fc80007f3e0ff */
[----:B------:R-:W-:Y:S02]  /*1130*/  LEA.HI.X.SX32 R21, R22, R21, 0x1, P1 ;  /* 0x0000001516157211 */ /* 0x000fe400008f0eff */
[----:B------:R-:W-:-:S04]  /*1140*/  ISETP.NE.AND P1, PT, R33, R6, PT ;  /* 0x000000062100720c */ /* 0x000fc80003f25270 */
[----:B------:R-:W-:Y:S01]  /*1150*/  ISETP.NE.OR P1, PT, R26, R9, P1 ;  /* 0x000000091a00720c */ /* 0x000fe20000f25670 */
[----:B------:R-:W-:Y:S01]  /*1160*/  @P0 IMAD.MOV.U32 R28, RZ, RZ, 0x2 ;  /* 0x00000002ff1c0424 */ /* 0x000fe200078e00ff */
[----:B------:R-:W-:Y:S02]  /*1170*/  @!P0 MOV R28, RZ ;  /* 0x000000ff001c8202 */ /* 0x000fe40000000f00 */
[----:B------:R-:W-:Y:S01]  /*1180*/  ISETP.NE.OR P1, PT, R24, R0, P1 ;  /* 0x000000001800720c */ /* 0x000fe20000f25670 */
[----:B0-----:R-:W-:-:S03]  /*1190*/  IMAD.WIDE.U32 R22, R25, 0x1c, R18 ;  /* 0x0000001c19167825 */ /* 0x001fc600078e0012 */
[----:B------:R-:W-:Y:S01]  /*11a0*/  ISETP.NE.OR P1, PT, R27, R7, P1 ;  /* 0x000000071b00720c */ /* 0x000fe20000f25670 */
[----:B------:R-:W-:Y:S01]  /*11b0*/  IMAD.MOV.U32 R25, RZ, RZ, R29 ;  /* 0x000000ffff197224 */ /* 0x000fe200078e001d */
[----:B------:R0:W-:Y:S04]  /*11c0*/  @P0 STG.E desc[UR4][R22.64+0x24], R26 ;  /* 0x0000241a16000986 */ /* 0x0001e8000c101904 */
[----:B------:R0:W-:Y:S04]  /*11d0*/  @P0 STG.E desc[UR4][R22.64+0x28], R33 ;  /* 0x0000282116000986 */ /* 0x0001e8000c101904 */
[----:B------:R0:W-:Y:S04]  /*11e0*/  @P0 STG.E desc[UR4][R16.64+0x4], R29 ;  /* 0x0000041d10000986 */ /* 0x0001e8000c101904 */
[----:B------:R0:W-:Y:S04]  /*11f0*/  @!P0 STG.E desc[UR4][R22.64+0x24], R26 ;  /* 0x0000241a16008986 */ /* 0x0001e8000c101904 */
[----:B------:R0:W-:Y:S04]  /*1200*/  @!P0 STG.E desc[UR4][R22.64+0x28], R33 ;  /* 0x0000282116008986 */ /* 0x0001e8000c101904 */
[----:B------:R0:W-:Y:S01]  /*1210*/  STG.E.U8 desc[UR4][R20.64], R31 ;  /* 0x0000001f14007986 */ /* 0x0001e2000c101104 */
[----:B------:R-:W-:Y:S05]  /*1220*/  @P1 BRA `(.L_x_65) ;  /* 0x0000000000281947 */ /* 0x000fea0003800000 */
[----:B------:R-:W-:Y:S01]  /*1230*/  IMAD.MOV.U32 R27, RZ, RZ, 0x1 ;  /* 0x00000001ff1b7424 */ /* 0x000fe200078e00ff */
[----:B------:R1:W-:Y:S01]  /*1240*/  STG.E desc[UR4][R16.64+0x4], R29 ;  /* 0x0000041d10007986 */ /* 0x0003e2000c101904 */
[----:B0-----:R-:W-:-:S03]  /*1250*/  IMAD.WIDE.U32 R20, R15, 0x1c, R18 ;  /* 0x0000001c0f147825 */ /* 0x001fc600078e0012 */
[----:B------:R1:W-:Y:S01]  /*1260*/  STG.E desc[UR4][R16.64+0x8], R27 ;  /* 0x0000081b10007986 */ /* 0x0003e2000c101904 */
[----:B------:R-:W-:-:S03]  /*1270*/  IMAD.MOV.U32 R28, RZ, RZ, 0x1 ;  /* 0x00000001ff1c7424 */ /* 0x000fc600078e00ff */
[----:B------:R1:W-:Y:S04]  /*1280*/  STG.E desc[UR4][R22.64+0x34], R15 ;  /* 0x0000340f16007986 */ /* 0x0003e8000c101904 */
[----:B------:R1:W-:Y:S04]  /*1290*/  STG.E desc[UR4][R22.64+0x24], R9 ;  /* 0x0000240916007986 */ /* 0x0003e8000c101904 */
[----:B------:R1:W-:Y:S04]  /*12a0*/  STG.E desc[UR4][R22.64+0x28], R6 ;  /* 0x0000280616007986 */ /* 0x0003e8000c101904 */
[----:B------:R1:W-:Y:S04]  /*12b0*/  STG.E desc[UR4][R20.64+0x10], R0 ;  /* 0x0000100014007986 */ /* 0x0003e8000c101904 */
[----:B------:R1:W-:Y:S02]  /*12c0*/  STG.E desc[UR4][R20.64+0x14], R7 ;  /* 0x0000140714007986 */ /* 0x0003e4000c101904 */
.L_x_65:
[----:B------:R-:W-:Y:S01]  /*12d0*/  ISETP.NE.AND P0, PT, R28, RZ, PT ;  /* 0x000000ff1c00720c */ /* 0x000fe20003f05270 */
[----:B------:R-:W-:Y:S02]  /*12e0*/  IMAD.MOV.U32 R24, RZ, RZ, R26 ;  /* 0x000000ffff187224 */ /* 0x000fe400078e001a */
[----:B-1----:R-:W-:-:S10]  /*12f0*/  IMAD.MOV.U32 R27, RZ, RZ, R33 ;  /* 0x000000ffff1b7224 */ /* 0x002fd400078e0021 */
[----:B------:R-:W-:Y:S05]  /*1300*/  @!P0 BRA `(.L_x_66) ;  /* 0xfffffff800a88947 */ /* 0x000fea000383ffff */
[----:B------:R-:W-:-:S13]  /*1310*/  ISETP.NE.AND P0, PT, R28, 0x2, PT ;  /* 0x000000021c00780c */ /* 0x000fda0003f05270 */
[----:B------:R-:W-:Y:S01]  /*1320*/  @P0 MOV R8, R25 ;  /* 0x0000001900080202 */ /* 0x000fe20000000f00 */
[----:B------:R-:W-:Y:S06]  /*1330*/  @P0 BRA `(.L_x_67) ;  /* 0x0000000400500947 */ /* 0x000fec0003800000 */
[----:B------:R-:W-:Y:S01]  /*1340*/  IMAD.MOV.U32 R15, RZ, RZ, R25 ;  /* 0x000000ffff0f7224 */ /* 0x000fe200078e0019 */
[----:B------:R-:W-:Y:S06]  /*1350*/  BRA `(.L_x_68) ;  /* 0x0000000000047947 */ /* 0x000fec0003800000 */
.L_x_63:
[----:B------:R0:W-:Y:S02]  /*1360*/  STG.E desc[UR4][R28.64+0x18], RZ ;  /* 0x000018ff1c007986 */ /* 0x0001e4000c101904 */
.L_x_68:
[C---:B------:R-:W-:Y:S02]  /*1370*/  ISETP.GT.AND P0, PT, R0.reuse, R11, PT ;  /* 0x0000000b0000720c */ /* 0x040fe40003f04270 */
[C---:B------:R-:W-:Y:S02]  /*1380*/  ISETP.GT.AND P1, PT, R7.reuse, R12, PT ;  /* 0x0000000c0700720c */ /* 0x040fe40003f24270 */
[----:B------:R-:W-:Y:S02]  /*1390*/  ISETP.LT.OR P0, PT, R0, R13, P0 ;  /* 0x0000000d0000720c */ /* 0x000fe40000701670 */
[----:B------:R-:W-:-:S04]  /*13a0*/  ISETP.LT.OR P1, PT, R7, R14, P1 ;  /* 0x0000000e0700720c */ /* 0x000fc80000f21670 */
[----:B------:R-:W-:-:S13]  /*13b0*/  PLOP3.LUT P0, PT, P0, P1, PT, 0xf8, 0x8f ;  /* 0x00000000008f781c */ /* 0x000fda0000703f70 */
[----:B0-2---:R-:W-:Y:S02]  /*13c0*/  @P0 VIADD R21, R8, 0x1 ;  /* 0x0000000108150836 */ /* 0x005fe40000000000 */
[----:B------:R-:W-:Y:S02]  /*13d0*/  @P0 IMAD.MOV.U32 R8, RZ, RZ, R15 ;  /* 0x000000ffff080224 */ /* 0x000fe400078e000f */
[----:B------:R-:W-:-:S05]  /*13e0*/  @P0 IMAD.WIDE.U32 R18, R21, 0x1c, R18 ;  /* 0x0000001c15120825 */ /* 0x000fca00078e0012 */
[----:B------:R1:W-:Y:S04]  /*13f0*/  @P0 STG.E desc[UR4][R18.64+0x10], R0 ;  /* 0x0000100012000986 */ /* 0x0003e8000c101904 */
[----:B------:R1:W-:Y:S01]  /*1400*/  @P0 STG.E desc[UR4][R18.64+0x14], R7 ;  /* 0x0000140712000986 */ /* 0x0003e2000c101904 */
[----:B------:R-:W-:Y:S05]  /*1410*/  @P0 BRA `(.L_x_67) ;  /* 0x0000000400180947 */ /* 0x000fea0003800000 */
[----:B------:R0:W5:Y:S01]  /*1420*/  LDG.E R8, desc[UR4][R16.64] ;  /* 0x0000000410087981 */ /* 0x000162000c1e1900 */
[----:B------:R-:W-:Y:S01]  /*1430*/  IMAD.MOV.U32 R24, RZ, RZ, R0 ;  /* 0x000000ffff187224 */ /* 0x000fe200078e0000 */
[----:B------:R-:W-:Y:S01]  /*1440*/  MOV R29, R7 ;  /* 0x00000007001d7202 */ /* 0x000fe20000000f00 */
[----:B------:R-:W-:Y:S02]  /*1450*/  IMAD.MOV.U32 R25, RZ, RZ, R9 ;  /* 0x000000ffff197224 */ /* 0x000fe400078e0009 */
[----:B------:R-:W-:-:S07]  /*1460*/  IMAD.MOV.U32 R27, RZ, RZ, R6 ;  /* 0x000000ffff1b7224 */ /* 0x000fce00078e0006 */
.L_x_70:
[----:B--2---:R-:W2:Y:S01]  /*1470*/  LDC.64 R20, c[0x0][0x380] ;  /* 0x0000e000ff147b82 */ /* 0x004ea20000000a00 */
[----:B------:R-:W-:-:S07]  /*1480*/  IMAD R22, R29, 0x4e0, R24 ;  /* 0x000004e01d167824 */ /* 0x000fce00078e0218 */
[----:B-1----:R-:W1:Y:S01]  /*1490*/  LDC.64 R18, c[0x0][0x398] ;  /* 0x0000e600ff127b82 */ /* 0x002e620000000a00 */
[----:B--2---:R-:W-:-:S04]  /*14a0*/  IADD3 R20, P0, PT, R22, R20, RZ ;  /* 0x0000001416147210 */ /* 0x004fc80007f1e0ff */
[----:B------:R-:W-:Y:S01]  /*14b0*/  LEA.HI.X.SX32 R21, R22, R21, 0x1, P0 ;  /* 0x0000001516157211 */ /* 0x000fe200000f0eff */
[----:B-1----:R-:W-:-:S05]  /*14c0*/  IMAD.WIDE.U32 R18, R15, 0x1c, R18 ;  /* 0x0000001c0f127825 */ /* 0x002fca00078e0012 */
[----:B-----5:R-:W-:Y:S04]  /*14d0*/  STG.E desc[UR4][R18.64+0x34], R8 ;  /* 0x0000340812007986 */ /* 0x020fe8000c101904 */
[----:B------:R-:W-:Y:S04]  /*14e0*/  STG.E desc[UR4][R18.64+0x24], R25 ;  /* 0x0000241912007986 */ /* 0x000fe8000c101904 */
[----:B------:R1:W-:Y:S04]  /*14f0*/  STG.E desc[UR4][R18.64+0x28], R27 ;  /* 0x0000281b12007986 */ /* 0x0003e8000c101904 */
[----:B------:R2:W-:Y:S04]  /*1500*/  STG.E desc[UR4][R18.64+0x1c], R24 ;  /* 0x00001c1812007986 */ /* 0x0005e8000c101904 */
[----:B------:R2:W-:Y:S04]  /*1510*/  STG.E desc[UR4][R18.64+0x20], R29 ;  /* 0x0000201d12007986 */ /* 0x0005e8000c101904 */
[----:B------:R2:W5:Y:S01]  /*1520*/  LDG.E.U8 R31, desc[UR4][R20.64] ;  /* 0x00000004141f7981 */ /* 0x000562000c1e1100 */
[----:B------:R-:W-:Y:S01]  /*1530*/  VIADD R22, R15, 0x1 ;  /* 0x000000010f167836 */ /* 0x000fe20000000000 */
[-C--:B------:R-:W-:Y:S01]  /*1540*/  IADD3 R30, PT, PT, R27, -R29.reuse, RZ ;  /* 0x8000001d1b1e7210 */ /* 0x080fe20007ffe0ff */
[----:B------:R-:W-:Y:S01]  /*1550*/  IMAD.IADD R28, R25, 0x1, -R24 ;  /* 0x00000001191c7824 */ /* 0x000fe200078e0a18 */
[----:B-1----:R-:W-:Y:S01]  /*1560*/  MOV R27, R29 ;  /* 0x0000001d001b7202 */ /* 0x002fe20000000f00 */
[----:B------:R-:W-:-:S02]  /*1570*/  IMAD.MOV.U32 R26, RZ, RZ, R29 ;  /* 0x000000ffff1a7224 */ /* 0x000fc400078e001d */
[----:B------:R-:W-:Y:S02]  /*1580*/  IMAD.MOV.U32 R15, RZ, RZ, R24 ;  /* 0x000000ffff0f7224 */ /* 0x000fe400078e0018 */
[----:B------:R-:W-:Y:S02]  /*1590*/  IMAD.MOV.U32 R32, RZ, RZ, RZ ;  /* 0x000000ffff207224 */ /* 0x000fe400078e00ff */
[----:B------:R-:W-:Y:S02]  /*15a0*/  IMAD.MOV.U32 R8, RZ, RZ, R22 ;  /* 0x000000ffff087224 */ /* 0x000fe400078e0016 */
[----:B--2---:R-:W-:-:S07]  /*15b0*/  IMAD.MOV.U32 R25, RZ, RZ, R24 ;  /* 0x000000ffff197224 */ /* 0x004fce00078e0018 */
.L_x_69:
[----:B------:R-:W-:Y:S02]  /*15c0*/  IADD3 R22, PT, PT, -R30, 0x1, RZ ;  /* 0x000000011e167810 */ /* 0x000fe40007ffe1ff */
[----:B------:R-:W-:-:S03]  /*15d0*/  IADD3 R38, PT, PT, -R28, 0x1, RZ ;  /* 0x000000011c267810 */ /* 0x000fc60007ffe1ff */
[----:B------:R-:W-:-:S04]  /*15e0*/  IMAD.SHL.U32 R23, R22, 0x4, RZ ;  /* 0x0000000416177824 */ /* 0x000fc800078e00ff */
[--C-:B------:R-:W-:Y:S02]  /*15f0*/  IMAD R33, R28, 0xc, R23.reuse ;  /* 0x0000000c1c217824 */ /* 0x100fe400078e0217 */
[----:B------:R-:W-:Y:S02]  /*1600*/  IMAD R34, R38, 0xc, R23 ;  /* 0x0000000c26227824 */ /* 0x000fe400078e0217 */
[----:B------:R-:W1:Y:S08]  /*1610*/  LDC R36, c[0x3][R33+0xc] ;  /* 0x00c0030021247b82 */ /* 0x000e700000000800 */
[----:B------:R-:W2:Y:S08]  /*1620*/  LDC R40, c[0x3][R34] ;  /* 0x00c0000022287b82 */ /* 0x000eb00000000800 */
[----:B------:R-:W3:Y:S01]  /*1630*/  LDC.64 R22, c[0x0][0x380] ;  /* 0x0000e000ff167b82 */ /* 0x000ee20000000a00 */
[----:B-1----:R-:W-:-:S02]  /*1640*/  IMAD.IADD R24, R25, 0x1, R36 ;  /* 0x0000000119187824 */ /* 0x002fc400078e0224 */
[----:B--2---:R-:W-:-:S04]  /*1650*/  IMAD.IADD R29, R27, 0x1, R40 ;  /* 0x000000011b1d7824 */ /* 0x004fc800078e0228 */
[----:B------:R-:W-:-:S05]  /*1660*/  IMAD R35, R29, 0x4e0, R24 ;  /* 0x000004e01d237824 */ /* 0x000fca00078e0218 */
[----:B---3--:R-:W-:-:S04]  /*1670*/  IADD3 R22, P0, PT, R35, R22, RZ ;  /* 0x0000001623167210 */ /* 0x008fc80007f1e0ff */
[----:B------:R-:W-:-:S05]  /*1680*/  LEA.HI.X.SX32 R23, R35, R23, 0x1, P0 ;  /* 0x0000001723177211 */ /* 0x000fca00000f0eff */
[----:B------:R-:W2:Y:S02]  /*1690*/  LDG.E.U8 R22, desc[UR4][R22.64] ;  /* 0x0000000416167981 */ /* 0x000ea4000c1e1100 */
[C---:B--2---:R-:W-:Y:S02]  /*16a0*/  ISETP.NE.AND P0, PT, R22.reuse, RZ, PT ;  /* 0x000000ff1600720c */ /* 0x044fe40003f05270 */
[----:B------:R-:W-:-:S11]  /*16b0*/  ISETP.EQ.AND P2, PT, R22, RZ, PT ;  /* 0x000000ff1600720c */ /* 0x000fd60003f42270 */
[----:B------:R-:W-:Y:S01]  /*16c0*/  @!P0 MOV R35, 0x24 ;  /* 0x0000002400238802 */ /* 0x000fe20000000f00 */
[----:B------:R-:W-:Y:S01]  /*16d0*/  @!P0 VIADD R32, R32, 0x1 ;  /* 0x0000000120208836 */ /* 0x000fe20000000000 */
[----:B------:R-:W-:Y:S01]  /*16e0*/  @!P0 MOV R28, R36 ;  /* 0x00000024001c8202 */ /* 0x000fe20000000f00 */
[----:B------:R-:W-:Y:S02]  /*16f0*/  @!P0 IMAD.MOV.U32 R29, RZ, RZ, R26 ;  /* 0x000000ffff1d8224 */ /* 0x000fe400078e001a */
[----:B------:R-:W-:Y:S01]  /*1700*/  @!P0 IMAD R33, R30, 0xc, R35 ;  /* 0x0000000c1e218824 */ /* 0x000fe200078e0223 */
[----:B------:R-:W-:Y:S01]  /*1710*/  ISETP.GE.AND P1, PT, R32, 0x9, PT ;  /* 0x000000092000780c */ /* 0x000fe20003f26270 */
[----:B------:R-:W-:Y:S02]  /*1720*/  @!P0 IMAD.MOV.U32 R24, RZ, RZ, R15 ;  /* 0x000000ffff188224 */ /* 0x000fe400078e000f */
[----:B------:R-:W-:Y:S02]  /*1730*/  @!P0 IMAD.U32 R33, R38, 0x4, R33 ;  /* 0x0000000426218824 */ /* 0x000fe400078e0021 */
[----:B------:R-:W-:-:S02]  /*1740*/  @!P0 IMAD.MOV.U32 R30, RZ, RZ, R40 ;  /* 0x000000ffff1e8224 */ /* 0x000fc400078e0028 */
[----:B------:R-:W1:Y:S01]  /*1750*/  @!P0 LDC R34, c[0x3][R33+0xc] ;  /* 0x00c0030021228b82 */ /* 0x000e620000000800 */
[----:B------:R-:W-:Y:S02]  /*1760*/  IMAD.MOV.U32 R15, RZ, RZ, R24 ;  /* 0x000000ffff0f7224 */ /* 0x000fe400078e0018 */
[----:B------:R-:W-:Y:S02]  /*1770*/  IMAD.MOV.U32 R26, RZ, RZ, R29 ;  /* 0x000000ffff1a7224 */ /* 0x000fe400078e001d */
[----:B-1---5:R-:W-:Y:S01]  /*1780*/  @!P0 IMAD R31, R31, R34, RZ ;  /* 0x000000221f1f8224 */ /* 0x022fe200078e02ff */
[----:B------:R-:W-:Y:S06]  /*1790*/  @!P1 BRA P2, `(.L_x_69) ;  /* 0xfffffffc00889947 */ /* 0x000fec000103ffff */
[C---:B------:R-:W-:Y:S01]  /*17a0*/  ISETP.GT.AND P2, PT, R24.reuse, R11, PT ;  /* 0x0000000b1800720c */ /* 0x040fe20003f44270 */
[----:B------:R-:W-:Y:S01]  /*17b0*/  IMAD.MOV.U32 R15, RZ, RZ, R8 ;  /* 0x000000ffff0f7224 */ /* 0x000fe200078e0008 */
[C---:B------:R-:W-:Y:S02]  /*17c0*/  ISETP.GT.AND P1, PT, R29.reuse, R12, PT ;  /* 0x0000000c1d00720c */ /* 0x040fe40003f24270 */
[CC--:B------:R-:W-:Y:S02]  /*17d0*/  ISETP.GE.AND P0, PT, R24.reuse, R13.reuse, !P2 ;  /* 0x0000000d1800720c */ /* 0x0c0fe40005706270 */
[----:B------:R-:W-:Y:S02]  /*17e0*/  ISETP.GE.AND P1, PT, R29, R14, !P1 ;  /* 0x0000000e1d00720c */ /* 0x000fe40004f26270 */
[----:B------:R-:W-:Y:S02]  /*17f0*/  ISETP.GE.AND P2, PT, R24, R13, !P2 ;  /* 0x0000000d1800720c */ /* 0x000fe40005746270 */
[----:B------:R-:W-:-:S13]  /*1800*/  PLOP3.LUT P0, PT, P0, P1, PT, 0x80, 0x8 ;  /* 0x000000000008781c */ /* 0x000fda0000703070 */
[----:B------:R2:W-:Y:S04]  /*1810*/  @!P0 STG.E desc[UR4][R18.64+0x2c], R24 ;  /* 0x00002c1812008986 */ /* 0x0005e8000c101904 */
[----:B------:R2:W-:Y:S04]  /*1820*/  @!P0 STG.E desc[UR4][R18.64+0x30], R29 ;  /* 0x0000301d12008986 */ /* 0x0005e8000c101904 */
[----:B------:R2:W-:Y:S04]  /*1830*/  @P0 STG.E desc[UR4][R18.64+0x2c], R24 ;  /* 0x00002c1812000986 */ /* 0x0005e8000c101904 */
[----:B------:R2:W-:Y:S04]  /*1840*/  @P0 STG.E desc[UR4][R18.64+0x30], R29 ;  /* 0x0000301d12000986 */ /* 0x0005e8000c101904 */
[----:B------:R2:W-:Y:S04]  /*1850*/  STG.E desc[UR4][R16.64], R8 ;  /* 0x0000000810007986 */ /* 0x0005e8000c101904 */
[----:B------:R2:W-:Y:S01]  /*1860*/  STG.E.U8 desc[UR4][R20.64], R31 ;  /* 0x0000001f14007986 */ /* 0x0005e2000c101104 */
[----:B------:R-:W-:Y:S05]  /*1870*/  @P1 BRA P2, `(.L_x_70) ;  /* 0xfffffff800fc1947 */ /* 0x000fea000103ffff */
.L_x_67:
[----:B------:R-:W3:Y:S02]  /*1880*/  LDG.E R15, desc[UR4][R16.64+0x8] ;  /* 0x00000804100f7981 */ /* 0x000ee4000c1e1900 */
[----:B---3--:R-:W-:Y:S02]  /*1890*/  ISETP.NE.AND P0, PT, R15, 0x1, PT ;  /* 0x000000010f00780c */ /* 0x008fe40003f05270 */
[----:B------:R-:W-:-:S11]  /*18a0*/  IADD3 R15, PT, PT, R10, 0x1, RZ ;  /* 0x000000010a0f7810 */ /* 0x000fd60007ffe0ff */
[----:B------:R-:W-:Y:S05]  /*18b0*/  @P0 BRA `(.L_x_71) ;  /* 0x0000000000600947 */ /* 0x000fea0003800000 */
[----:B------:R-:W3:Y:S01]  /*18c0*/  S2R R15, SR_LANEID ;  /* 0x00000000000f7919 */ /* 0x000ee20000000000 */
[----:B------:R-:W-:Y:S01]  /*18d0*/  VOTEU.ANY UR6, UPT, PT ;  /* 0x0000000000067886 */ /* 0x000fe200038e0100 */
[----:B-12---:R-:W1:Y:S01]  /*18e0*/  LDC.64 R18, c[0x0][0x3b0] ;  /* 0x0000ec00ff127b82 */ /* 0x006e620000000a00 */
[----:B0-----:R-:W3:Y:S01]  /*18f0*/  FLO.U32 R22, UR6 ;  /* 0x0000000600167d00 */ /* 0x001ee200080e0000 */
[----:B------:R-:W0:Y:S06]  /*1900*/  S2R R24, SR_LTMASK ;  /* 0x0000000000187919 */ /* 0x000e2c0000003900 */
[----:B------:R-:W2:Y:S01]  /*1910*/  LDC.64 R20, c[0x0][0x3a8] ;  /* 0x0000ea00ff147b82 */ /* 0x000ea20000000a00 */
[----:B------:R-:W1:Y:S01]  /*1920*/  POPC R29, UR6 ;  /* 0x00000006001d7d09 */ /* 0x000e620008000000 */
[----:B---3--:R-:W-:-:S13]  /*1930*/  ISETP.EQ.U32.AND P0, PT, R22, R15, PT ;  /* 0x0000000f1600720c */ /* 0x008fda0003f02070 */
[----:B-1----:R-:W3:Y:S04]  /*1940*/  @P0 ATOMG.E.ADD.STRONG.GPU PT, R19, desc[UR4][R18.64], R29 ;  /* 0x8000001d121309a8 */ /* 0x002ee800081ef104 */
[----:B------:R-:W4:Y:S04]  /*1950*/  LDG.E R23, desc[UR4][R16.64] ;  /* 0x0000000410177981 */ /* 0x000f28000c1e1900 */
[----:B------:R-:W5:Y:S04]  /*1960*/  LDG.E R25, desc[UR4][R16.64+0x4] ;  /* 0x0000040410197981 */ /* 0x000f68000c1e1900 */
[----:B------:R-:W5:Y:S01]  /*1970*/  LDG.E R27, desc[UR4][R16.64+0x8] ;  /* 0x00000804101b7981 */ /* 0x000f62000c1e1900 */
[----:B0-----:R-:W-:-:S06]  /*1980*/  LOP3.LUT R24, R24, UR6, RZ, 0xc0, !PT ;  /* 0x0000000618187c12 */ /* 0x001fcc000f8ec0ff */
[----:B------:R-:W0:Y:S01]  /*1990*/  POPC R24, R24 ;  /* 0x0000001800187309 */ /* 0x000e220000000000 */
[----:B---3--:R-:W0:Y:S02]  /*19a0*/  SHFL.IDX PT, R15, R19, R22, 0x1f ;  /* 0x00001f16130f7589 */ /* 0x008e2400000e0000 */
[----:B0-----:R-:W-:-:S04]  /*19b0*/  IMAD.IADD R15, R15, 0x1, R24 ;  /* 0x000000010f0f7824 */ /* 0x001fc800078e0218 */
[----:B--2---:R-:W-:-:S05]  /*19c0*/  IMAD.WIDE R20, R15, 0xc, R20 ;  /* 0x0000000c0f147825 */ /* 0x004fca00078e0214 */
[----:B----4-:R3:W-:Y:S04]  /*19d0*/  STG.E desc[UR4][R20.64+0xc], R23 ;  /* 0x00000c1714007986 */ /* 0x0107e8000c101904 */
[----:B-----5:R3:W-:Y:S04]  /*19e0*/  STG.E desc[UR4][R20.64+0x10], R25 ;  /* 0x0000101914007986 */ /* 0x0207e8000c101904 */
[----:B------:R3:W-:Y:S04]  /*19f0*/  STG.E desc[UR4][R20.64+0x14], R27 ;  /* 0x0000141b14007986 */ /* 0x0007e8000c101904 */
[----:B------:R-:W2:Y:S02]  /*1a00*/  LDG.E R15, desc[UR4][R2.64] ;  /* 0x00000004020f7981 */ /* 0x000ea4000c1e1900 */
[----:B--2---:R-:W-:-:S02]  /*1a10*/  VIADD R17, R15, 0xffffffff ;  /* 0xffffffff0f117836 */ /* 0x004fc40000000000 */
[----:B------:R-:W-:-:S03]  /*1a20*/  IMAD.MOV.U32 R15, RZ, RZ, R10 ;  /* 0x000000ffff0f7224 */ /* 0x000fc600078e000a */
[----:B------:R3:W-:Y:S04]  /*1a30*/  STG.E desc[UR4][R2.64], R17 ;  /* 0x0000001102007986 */ /* 0x0007e8000c101904 */
.L_x_71:
[----:B------:R-:W-:-:S07]  /*1a40*/  IMAD.MOV.U32 R10, RZ, RZ, R15 ;  /* 0x000000ffff0a7224 */ /* 0x000fce00078e000f */
.L_x_89:
[----:B---3--:R-:W-:Y:S01]  /*1a50*/  IADD3 R25, PT, PT, R0, -R9, RZ ;  /* 0x8000000900197210 */ /* 0x008fe20007ffe0ff */
[----:B0-2---:R-:W-:Y:S01]  /*1a60*/  IMAD.IADD R21, R7, 0x1, -R6 ;  /* 0x0000000107157824 */ /* 0x005fe200078e0a06 */
[----:B------:R-:W-:Y:S01]  /*1a70*/  MOV R29, R0 ;  /* 0x00000000001d7202 */ /* 0x000fe20000000f00 */
[----:B------:R-:W-:Y:S02]  /*1a80*/  IMAD.MOV.U32 R15, RZ, RZ, RZ ;  /* 0x000000ffff0f7224 */ /* 0x000fe400078e00ff */
[----:B------:R-:W-:Y:S02]  /*1a90*/  IMAD.MOV.U32 R20, RZ, RZ, RZ ;  /* 0x000000ffff147224 */ /* 0x000fe400078e00ff */
[----:B------:R-:W-:-:S07]  /*1aa0*/  IMAD.MOV.U32 R28, RZ, RZ, R7 ;  /* 0x000000ffff1c7224 */ /* 0x000fce00078e0007 */
.L_x_75:
[----:B------:R-:W-:Y:S02]  /*1ab0*/  ISETP.NE.AND P0, PT, R25, RZ, PT ;  /* 0x000000ff1900720c */ /* 0x000fe40003f05270 */
[----:B------:R-:W-:-:S13]  /*1ac0*/  ISETP.NE.AND P1, PT, R21, RZ, PT ;  /* 0x000000ff1500720c */ /* 0x000fda0003f25270 */
[----:B---3--:R-:W-:Y:S05]  /*1ad0*/  @P0 BRA P1, `(.L_x_72) ;  /* 0x0000000000740947 */ /* 0x008fea0000800000 */
[----:B------:R-:W-:Y:S02]  /*1ae0*/  IADD3 R21, PT, PT, -R21, 0x1, RZ ;  /* 0x0000000115157810 */ /* 0x000fe40007ffe1ff */
[----:B------:R-:W-:-:S03]  /*1af0*/  IADD3 R17, PT, PT, -R25, 0x1, RZ ;  /* 0x0000000119117810 */ /* 0x000fc60007ffe1ff */
[----:B------:R-:W-:-:S04]  /*1b00*/  IMAD.SHL.U32 R16, R21, 0x4, RZ ;  /* 0x0000000415107824 */ /* 0x000fc800078e00ff */
[--C-:B------:R-:W-:Y:S02]  /*1b10*/  IMAD R21, R17, 0xc, R16.reuse ;  /* 0x0000000c11157824 */ /* 0x100fe400078e0210 */
[----:B------:R-:W-:Y:S02]  /*1b20*/  IMAD R25, R25, 0xc, R16 ;  /* 0x0000000c19197824 */ /* 0x000fe400078e0210 */
[----:B------:R-:W0:Y:S08]  /*1b30*/  LDC.64 R16, c[0x0][0x380] ;  /* 0x0000e000ff107b82 */ /* 0x000e300000000a00 */
        /* <DEDUP_REMOVED lines=8> */
[----:B------:R-:W-:Y:S01]  /*1bc0*/  IMAD.MOV.U32 R24, RZ, RZ, 0x24 ;  /* 0x00000024ff187424 */ /* 0x000fe200078e00ff */
[----:B------:R-:W-:Y:S02]  /*1bd0*/  IADD3 R22, PT, PT, -R21, 0x1, RZ ;  /* 0x0000000115167810 */ /* 0x000fe40007ffe1ff */
[----:B------:R-:W-:Y:S01]  /*1be0*/  IADD3 R23, PT, PT, -R25, 0x1, RZ ;  /* 0x0000000119177810 */ /* 0x000fe20007ffe1ff */
[----:B------:R-:W-:Y:S02]  /*1bf0*/  IMAD R24, R21, 0xc, R24 ;  /* 0x0000000c15187824 */ /* 0x000fe400078e0218 */
[----:B------:R-:W-:Y:S02]  /*1c00*/  IMAD.SHL.U32 R22, R22, 0x4, RZ ;  /* 0x0000000416167824 */ /* 0x000fe400078e00ff */
[----:B------:R-:W-:Y:S02]  /*1c10*/  IMAD R24, R23, 0x4, R24 ;  /* 0x0000000417187824 */ /* 0x000fe400078e0218 */
[----:B------:R-:W-:-:S02]  /*1c20*/  IMAD R26, R25, 0xc, R22 ;  /* 0x0000000c191a7824 */ /* 0x000fc400078e0216 */
[----:B------:R-:W-:Y:S02]  /*1c30*/  IMAD R23, R23, 0xc, R22 ;  /* 0x0000000c17177824 */ /* 0x000fe400078e0216 */
[----:B------:R0:W1:Y:S08]  /*1c40*/  LDC R22, c[0x3][R24+0xc] ;  /* 0x00c0030018167b82 */ /* 0x0000700000000800 */
[----:B------:R-:W3:Y:S08]  /*1c50*/  LDC R26, c[0x3][R26+0xc] ;  /* 0x00c003001a1a7b82 */ /* 0x000ef00000000800 */
[----:B------:R-:W4:Y:S01]  /*1c60*/  LDC R23, c[0x3][R23] ;  /* 0x00c0000017177b82 */ /* 0x000f220000000800 */
[----:B--2---:R-:W-:-:S04]  /*1c70*/  ISETP.NE.AND P0, PT, R16, RZ, PT ;  /* 0x000000ff1000720c */ /* 0x004fc80003f05270 */
[----:B------:R-:W-:Y:S02]  /*1c80*/  SEL R28, R28, R19, !P0 ;  /* 0x000000131c1c7207 */ /* 0x000fe40004000000 */
[----:B------:R-:W-:Y:S01]  /*1c90*/  SEL R29, R29, R18, !P0 ;  /* 0x000000121d1d7207 */ /* 0x000fe20004000000 */
[----:B01-34-:R-:W-:Y:S06]  /*1ca0*/  BRA `(.L_x_73) ;  /* 0x00000000002c7947 */ /* 0x01bfec0003800000 */
.L_x_72:
[----:B------:R-:W-:Y:S01]  /*1cb0*/  HFMA2 R22, -RZ, RZ, 0, 2.1457672119140625e-06 ;  /* 0x00000024ff167431 */ /* 0x000fe200000001ff */
[----:B------:R-:W-:Y:S02]  /*1cc0*/  IADD3 R16, PT, PT, -R21, 0x1, RZ ;  /* 0x0000000115107810 */ /* 0x000fe40007ffe1ff */
[----:B------:R-:W-:-:S03]  /*1cd0*/  IADD3 R17, PT, PT, -R25, 0x1, RZ ;  /* 0x0000000119117810 */ /* 0x000fc60007ffe1ff */
[----:B-1----:R-:W-:Y:S02]  /*1ce0*/  IMAD.SHL.U32 R18, R16, 0x4, RZ ;  /* 0x0000000410127824 */ /* 0x002fe400078e00ff */
[----:B------:R-:W-:Y:S02]  /*1cf0*/  IMAD R16, R21, 0xc, R22 ;  /* 0x0000000c15107824 */ /* 0x000fe400078e0216 */
[--C-:B------:R-:W-:Y:S02]  /*1d00*/  IMAD R26, R25, 0xc, R18.reuse ;  /* 0x0000000c191a7824 */ /* 0x100fe400078e0212 */
[C---:B------:R-:W-:Y:S02]  /*1d10*/  IMAD R18, R17.reuse, 0xc, R18 ;  /* 0x0000000c11127824 */ /* 0x040fe400078e0212 */
[----:B------:R-:W-:Y:S02]  /*1d20*/  IMAD R16, R17, 0x4, R16 ;  /* 0x0000000411107824 */ /* 0x000fe400078e0210 */
[----:B------:R-:W0:Y:S08]  /*1d30*/  LDC R26, c[0x3][R26+0xc] ;  /* 0x00c003001a1a7b82 */ /* 0x000e300000000800 */
[----:B------:R1:W2:Y:S08]  /*1d40*/  LDC R23, c[0x3][R18] ;  /* 0x00c0000012177b82 */ /* 0x0002b00000000800 */
[----:B------:R1:W3:Y:S02]  /*1d50*/  LDC R22, c[0x3][R16+0xc] ;  /* 0x00c0030010167b82 */ /* 0x0002e40000000800 */
.L_x_73:
[----:B-1----:R-:W1:Y:S01]  /*1d60*/  LDC.64 R16, c[0x0][0x380] ;  /* 0x0000e000ff107b82 */ /* 0x002e620000000a00 */
[----:B--2---:R-:W-:Y:S01]  /*1d70*/  IADD3 R27, PT, PT, R23, R6, RZ ;  /* 0x00000006171b7210 */ /* 0x004fe20007ffe0ff */
[----:B0-----:R-:W-:-:S04]  /*1d80*/  IMAD.IADD R24, R26, 0x1, R9 ;  /* 0x000000011a187824 */ /* 0x001fc800078e0209 */
[----:B------:R-:W-:-:S05]  /*1d90*/  IMAD R19, R27, 0x4e0, R24 ;  /* 0x000004e01b137824 */ /* 0x000fca00078e0218 */
[----:B-1----:R-:W-:-:S04]  /*1da0*/  IADD3 R18, P0, PT, R19, R16, RZ ;  /* 0x0000001013127210 */ /* 0x002fc80007f1e0ff */
[----:B------:R-:W-:-:S05]  /*1db0*/  LEA.HI.X.SX32 R19, R19, R17, 0x1, P0 ;  /* 0x0000001113137211 */ /* 0x000fca00000f0eff */
[----:B------:R-:W2:Y:S01]  /*1dc0*/  LDG.E.U8 R18, desc[UR4][R18.64] ;  /* 0x0000000412127981 */ /* 0x000ea2000c1e1100 */
[----:B------:R-:W-:Y:S02]  /*1dd0*/  ISETP.NE.AND P2, PT, R23, -0x1, PT ;  /* 0xffffffff1700780c */ /* 0x000fe40003f45270 */
[----:B------:R-:W-:Y:S02]  /*1de0*/  ISETP.EQ.AND P3, PT, R26, RZ, PT ;  /* 0x000000ff1a00720c */ /* 0x000fe40003f62270 */
[----:B------:R-:W-:Y:S02]  /*1df0*/  PLOP3.LUT P0, PT, PT, PT, PT, 0x80, 0x8 ;  /* 0x000000000008781c */ /* 0x000fe40003f0f070 */
[----:B--2---:R-:W-:-:S04]  /*1e00*/  ISETP.NE.AND P1, PT, R18, RZ, PT ;  /* 0x000000ff1200720c */ /* 0x004fc80003f25270 */
[----:B------:R-:W-:Y:S01]  /*1e10*/  SEL R29, R29, R24, !P1 ;  /* 0x000000181d1d7207 */ /* 0x000fe20004800000 */
[----:B------:R-:W-:Y:S01]  /*1e20*/  IMAD.MOV.U32 R24, RZ, RZ, 0x1 ;  /* 0x00000001ff187424 */ /* 0x000fe200078e00ff */
[----:B------:R-:W-:-:S03]  /*1e30*/  SEL R28, R28, R27, !P1 ;  /* 0x0000001b1c1c7207 */ /* 0x000fc60004800000 */
[----:B------:R-:W-:Y:S05]  /*1e40*/  @!P2 BRA P3, `(.L_x_74) ;  /* 0x000000000020a947 */ /* 0x000fea0001800000 */
[----:B------:R-:W-:Y:S01]  /*1e50*/  ISETP.NE.AND P2, PT, R18, RZ, PT ;  /* 0x000000ff1200720c */ /* 0x000fe20003f45270 */
[----:B------:R-:W-:Y:S01]  /*1e60*/  VIADD R18, R15, 0x1 ;  /* 0x000000010f127836 */ /* 0x000fe20000000000 */
[----:B------:R-:W-:Y:S02]  /*1e70*/  PLOP3.LUT P0, PT, P1, PT, PT, 0x8, 0x80 ;  /* 0x000000000080781c */ /* 0x000fe40000f0e170 */
[----:B------:R-:W-:Y:S02]  /*1e80*/  MOV R24, R20 ;  /* 0x0000001400187202 */ /* 0x000fe40000000f00 */
[----:B------:R-:W-:Y:S02]  /*1e90*/  SEL R25, R26, R25, P2 ;  /* 0x000000191a197207 */ /* 0x000fe40001000000 */
[----:B------:R-:W-:-:S05]  /*1ea0*/  SEL R21, R23, R21, P2 ;  /* 0x0000001517157207 */ /* 0x000fca0001000000 */
[----:B------:R-:W-:-:S04]  /*1eb0*/  @!P2 IMAD.MOV R18, RZ, RZ, R15 ;  /* 0x000000ffff12a224 */ /* 0x000fc800078e020f */
[----:B------:R-:W-:-:S07]  /*1ec0*/  IMAD.MOV.U32 R15, RZ, RZ, R18 ;  /* 0x000000ffff0f7224 */ /* 0x000fce00078e0012 */
.L_x_74:
[----:B------:R-:W-:Y:S01]  /*1ed0*/  ISETP.LT.AND P1, PT, R15, 0x9, PT ;  /* 0x000000090f00780c */ /* 0x000fe20003f21270 */
[----:B------:R-:W-:-:S12]  /*1ee0*/  IMAD.MOV.U32 R20, RZ, RZ, R24 ;  /* 0x000000ffff147224 */ /* 0x000fd800078e0018 */
[----:B------:R-:W-:Y:S05]  /*1ef0*/  @!P0 BRA P1, `(.L_x_75) ;  /* 0xfffffff800ec8947 */ /* 0x000fea000083ffff */
[----:B------:R-:W-:Y:S01]  /*1f00*/  ISETP.NE.OR P0, PT, R24, RZ, !P0 ;  /* 0x000000ff1800720c */ /* 0x000fe20004705670 */
[----:B---3--:R-:W-:-:S12]  /*1f10*/  IMAD.MOV.U32 R15, RZ, RZ, R22 ;  /* 0x000000ffff0f7224 */ /* 0x008fd800078e0016 */
[----:B------:R-:W-:Y:S05]  /*1f20*/  @P0 BRA `(.L_x_76) ;  /* 0x0000000000bc0947 */ /* 0x000fea0003800000 */
[----:B------:R-:W-:Y:S02]  /*1f30*/  HFMA2 R34, -RZ, RZ, 0, 0 ;  /* 0x00000000ff227431 */ /* 0x000fe400000001ff */
[----:B------:R-:W-:Y:S02]  /*1f40*/  IMAD.MOV.U32 R24, RZ, RZ, RZ ;  /* 0x000000ffff187224 */ /* 0x000fe400078e00ff */
[----:B------:R-:W-:-:S07]  /*1f50*/  IMAD.MOV.U32 R15, RZ, RZ, R22 ;  /* 0x000000ffff0f7224 */ /* 0x000fce00078e0016 */
.L_x_78:
[----:B------:R-:W-:Y:S01]  /*1f60*/  IADD3 R16, PT, PT, -R23, 0x1, RZ ;  /* 0x0000000117107810 */ /* 0x000fe20007ffe1ff */
[----:B------:R-:W-:Y:S01]  /*1f70*/  IMAD.MOV.U32 R33, RZ, RZ, R0 ;  /* 0x000000ffff217224 */ /* 0x000fe200078e0000 */
[----:B------:R-:W-:Y:S02]  /*1f80*/  IADD3 R30, PT, PT, -R26, 0x1, RZ ;  /* 0x000000011a1e7810 */ /* 0x000fe40007ffe1ff */
[----:B------:R-:W-:Y:S01]  /*1f90*/  MOV R31, R7 ;  /* 0x00000007001f7202 */ /* 0x000fe20000000f00 */
[----:B------:R-:W-:-:S04]  /*1fa0*/  IMAD.SHL.U32 R17, R16, 0x4, RZ ;  /* 0x0000000410117824 */ /* 0x000fc800078e00ff */
[--C-:B------:R-:W-:Y:S02]  /*1fb0*/  IMAD R20, R26, 0xc, R17.reuse ;  /* 0x0000000c1a147824 */ /* 0x100fe400078e0211 */
[----:B------:R-:W-:Y:S02]  /*1fc0*/  IMAD R21, R30, 0xc, R17 ;  /* 0x0000000c1e157824 */ /* 0x000fe400078e0211 */
[----:B------:R-:W0:Y:S08]  /*1fd0*/  LDC R32, c[0x3][R20+0xc] ;  /* 0x00c0030014207b82 */ /* 0x000e300000000800 */
[----:B------:R-:W1:Y:S08]  /*1fe0*/  LDC R27, c[0x3][R21] ;  /* 0x00c00000151b7b82 */ /* 0x000e700000000800 */
[----:B------:R-:W2:Y:S01]  /*1ff0*/  LDC.64 R16, c[0x0][0x380] ;  /* 0x0000e000ff107b82 */ /* 0x000ea20000000a00 */
[----:B0-----:R-:W-:-:S02]  /*2000*/  IMAD.IADD R0, R32, 0x1, R9 ;  /* 0x0000000120007824 */ /* 0x001fc400078e0209 */
[C---:B-1----:R-:W-:Y:S01]  /*2010*/  IMAD.IADD R7, R27.reuse, 0x1, R6 ;  /* 0x000000011b077824 */ /* 0x042fe200078e0206 */
[----:B------:R-:W-:Y:S02]  /*2020*/  MOV R20, 0x24 ;  /* 0x0000002400147802 */ /* 0x000fe40000000f00 */
[----:B------:R-:W-:Y:S01]  /*2030*/  ISETP.NE.AND P0, PT, R27, -0x1, PT ;  /* 0xffffffff1b00780c */ /* 0x000fe20003f05270 */
[----:B------:R-:W-:Y:S02]  /*2040*/  IMAD R19, R7, 0x4e0, R0 ;  /* 0x000004e007137824 */ /* 0x000fe400078e0200 */
[----:B------:R-:W-:Y:S01]  /*2050*/  IMAD R21, R23, 0xc, R20 ;  /* 0x0000000c17157824 */ /* 0x000fe200078e0214 */
[----:B------:R-:W-:Y:S02]  /*2060*/  ISETP.NE.OR P0, PT, R32, RZ, P0 ;  /* 0x000000ff2000720c */ /* 0x000fe40000705670 */
[----:B--2---:R-:W-:-:S04]  /*2070*/  IADD3 R18, P1, PT, R19, R16, RZ ;  /* 0x0000001013127210 */ /* 0x004fc80007f3e0ff */
[----:B------:R-:W-:-:S05]  /*2080*/  LEA.HI.X.SX32 R19, R19, R17, 0x1, P1 ;  /* 0x0000001113137211 */ /* 0x000fca00008f0eff */
[----:B------:R-:W2:Y:S01]  /*2090*/  LDG.E.U8 R18, desc[UR4][R18.64] ;  /* 0x0000000412127981 */ /* 0x000ea2000c1e1100 */
[----:B------:R-:W-:-:S03]  /*20a0*/  IMAD R21, R30, 0x4, R21 ;  /* 0x000000041e157824 */ /* 0x000fc600078e0215 */
[----:B------:R0:W5:Y:S01]  /*20b0*/  @!P0 LDG.E.U8 R25, desc[UR4][R4.64] ;  /* 0x0000000404198981 */ /* 0x000162000c1e1100 */
[----:B------:R0:W1:Y:S01]  /*20c0*/  LDC R20, c[0x3][R21+0xc] ;  /* 0x00c0030015147b82 */ /* 0x0000620000000800 */
[----:B------:R-:W-:Y:S01]  /*20d0*/  @!P0 PLOP3.LUT P1, PT, PT, PT, PT, 0x8, 0x80 ;  /* 0x000000000080881c */ /* 0x000fe20003f2e170 */
[----:B------:R-:W-:Y:S02]  /*20e0*/  @!P0 VIADD R7, R6, 0xffffffff ;  /* 0xffffffff06078836 */ /* 0x000fe40000000000 */
[----:B------:R-:W-:Y:S01]  /*20f0*/  @!P0 IMAD.MOV.U32 R0, RZ, RZ, R9 ;  /* 0x000000ffff008224 */ /* 0x000fe200078e0009 */
[----:B--2---:R-:W-:Y:S01]  /*2100*/  ISETP.NE.AND P2, PT, R18, RZ, PT ;  /* 0x000000ff1200720c */ /* 0x004fe20003f45270 */
[----:B01----:R-:W-:-:S12]  /*2110*/  @!P0 BRA `(.L_x_77) ;  /* 0x00000000001c8947 */ /* 0x003fd80003800000 */
[----:B------:R-:W-:-:S04]  /*2120*/  ISETP.NE.AND P3, PT, R18, RZ, PT ;  /* 0x000000ff1200720c */ /* 0x000fc80003f65270 */
[----:B------:R-:W-:-:S09]  /*2130*/  PLOP3.LUT P1, PT, P3, PT, PT, 0x8, 0x80 ;  /* 0x000000000080781c */ /* 0x000fd20001f2e170 */
[----:B------:R-:W-:Y:S01]  /*2140*/  @!P3 MOV R26, R32 ;  /* 0x00000020001ab202 */ /* 0x000fe20000000f00 */
[----:B------:R-:W-:Y:S01]  /*2150*/  @!P3 IMAD.MOV.U32 R23, RZ, RZ, R27 ;  /* 0x000000ffff17b224 */ /* 0x000fe200078e001b */
[----:B------:R-:W-:Y:S01]  /*2160*/  @!P3 IADD3 R34, PT, PT, R34, 0x1, RZ ;  /* 0x000000012222b810 */ /* 0x000fe20007ffe0ff */
[----:B------:R-:W-:Y:S02]  /*2170*/  @!P3 IMAD.MOV.U32 R7, RZ, RZ, R31 ;  /* 0x000000ffff07b224 */ /* 0x000fe400078e001f */
[----:B------:R-:W-:-:S07]  /*2180*/  @!P3 IMAD.MOV.U32 R0, RZ, RZ, R33 ;  /* 0x000000ffff00b224 */ /* 0x000fce00078e0021 */
.L_x_77:
[----:B------:R-:W-:Y:S01]  /*2190*/  ISETP.LT.AND P5, PT, R34, 0x9, PT ;  /* 0x000000092200780c */ /* 0x000fe20003fa1270 */
[----:B------:R-:W-:Y:S01]  /*21a0*/  @!P0 IMAD.MOV.U32 R18, RZ, RZ, 0x1 ;  /* 0x00000001ff128424 */ /* 0x000fe200078e00ff */
[C---:B------:R-:W-:Y:S02]  /*21b0*/  SEL R19, R20.reuse, 0x1, !P2 ;  /* 0x0000000114137807 */ /* 0x040fe40005000000 */
[----:B-----5:R-:W-:Y:S02]  /*21c0*/  @!P0 ISETP.NE.AND P4, PT, R25, RZ, PT ;  /* 0x000000ff1900820c */ /* 0x020fe40003f85270 */
[----:B------:R-:W-:Y:S01]  /*21d0*/  ISETP.GT.AND P3, PT, R20, 0x1, PT ;  /* 0x000000011400780c */ /* 0x000fe20003f64270 */
[----:B------:R-:W-:Y:S01]  /*21e0*/  IMAD R22, R19, R22, RZ ;  /* 0x0000001613167224 */ /* 0x000fe200078e02ff */
[----:B------:R-:W-:Y:S02]  /*21f0*/  @!P0 SEL R24, R18, 0x2, !P4 ;  /* 0x0000000212188807 */ /* 0x000fe40006000000 */
[----:B------:R-:W-:-:S03]  /*2200*/  @!P2 SEL R15, R20, R15, P3 ;  /* 0x0000000f140fa207 */ /* 0x000fc60001800000 */
[----:B------:R-:W-:Y:S06]  /*2210*/  @P1 BRA P5, `(.L_x_78) ;  /* 0xfffffffc00501947 */ /* 0x000fec000283ffff */
.L_x_76:
[----:B------:R-:W-:Y:S01]  /*2220*/  ISETP.NE.AND P0, PT, R24, 0x1, PT ;  /* 0x000000011800780c */ /* 0x000fe20003f05270 */
[----:B------:R-:W-:-:S12]  /*2230*/  IMAD.MOV.U32 R18, RZ, RZ, 0x1 ;  /* 0x00000001ff127424 */ /* 0x000fd800078e00ff */
[----:B------:R-:W-:Y:S05]  /*2240*/  @!P0 BRA `(.L_x_79) ;  /* 0x0000000c00fc8947 */ /* 0x000fea0003800000 */
[----:B------:R-:W-:-:S05]  /*2250*/  IMAD R21, R6, 0x4e0, R9 ;  /* 0x000004e006157824 */ /* 0x000fca00078e0209 */
[----:B------:R-:W-:-:S05]  /*2260*/  IADD3 R20, P0, PT, R21, R16, RZ ;  /* 0x0000001015147210 */ /* 0x000fca0007f1e0ff */
[----:B------:R-:W-:-:S05]  /*2270*/  IMAD.X R21, RZ, RZ, R17, P0 ;  /* 0x000000ffff157224 */ /* 0x000fca00000e0611 */
[----:B------:R-:W2:Y:S01]  /*2280*/  LDG.E.U8 R30, desc[UR4][R20.64] ;  /* 0x00000004141e7981 */ /* 0x000ea2000c1e1100 */
[-C--:B------:R-:W-:Y:S02]  /*2290*/  IABS R26, R15.reuse ;  /* 0x0000000f001a7213 */ /* 0x080fe40000000000 */
[----:B------:R-:W-:Y:S02]  /*22a0*/  IABS R23, R15 ;  /* 0x0000000f00177213 */ /* 0x000fe40000000000 */
[----:B------:R-:W0:Y:S03]  /*22b0*/  I2F.RP R18, R26 ;  /* 0x0000001a00127306 */ /* 0x000e260000209400 */
[----:B------:R-:W-:-:S05]  /*22c0*/  IMAD.MOV R23, RZ, RZ, -R23 ;  /* 0x000000ffff177224 */ /* 0x000fca00078e0a17 */
[----:B0-----:R-:W0:Y:S02]  /*22d0*/  MUFU.RCP R18, R18 ;  /* 0x0000001200127308 */ /* 0x001e240000001000 */
[----:B0-----:R-:W-:-:S06]  /*22e0*/  IADD3 R16, PT, PT, R18, 0xffffffe, RZ ;  /* 0x0ffffffe12107810 */ /* 0x001fcc0007ffe0ff */
[----:B------:R0:W1:Y:S02]  /*22f0*/  F2I.FTZ.U32.TRUNC.NTZ R17, R16 ;  /* 0x0000001000117305 */ /* 0x000064000021f000 */
[----:B0-----:R-:W-:Y:S02]  /*2300*/  IMAD.MOV.U32 R16, RZ, RZ, RZ ;  /* 0x000000ffff107224 */ /* 0x001fe400078e00ff */
[----:B-1----:R-:W-:-:S04]  /*2310*/  IMAD.MOV R19, RZ, RZ, -R17 ;  /* 0x000000ffff137224 */ /* 0x002fc800078e0a11 */
[----:B------:R-:W-:-:S04]  /*2320*/  IMAD R19, R19, R26, RZ ;  /* 0x0000001a13137224 */ /* 0x000fc800078e02ff */
[----:B------:R-:W-:Y:S01]  /*2330*/  IMAD.HI.U32 R17, R17, R19, R16 ;  /* 0x0000001311117227 */ /* 0x000fe200078e0010 */
[----:B------:R-:W-:Y:S02]  /*2340*/  MOV R19, R23 ;  /* 0x0000001700137202 */ /* 0x000fe40000000f00 */
[----:B--2---:R-:W-:Y:S02]  /*2350*/  IABS R18, R30 ;  /* 0x0000001e00127213 */ /* 0x004fe40000000000 */
[----:B------:R-:W-:-:S03]  /*2360*/  ISETP.GE.AND P2, PT, R30, RZ, PT ;  /* 0x000000ff1e00720c */ /* 0x000fc60003f46270 */
[----:B------:R-:W-:-:S04]  /*2370*/  IMAD.HI.U32 R17, R17, R18, RZ ;  /* 0x0000001211117227 */ /* 0x000fc800078e00ff */
[----:B------:R-:W-:Y:S01]  /*2380*/  IMAD R17, R17, R19, R18 ;  /* 0x0000001311117224 */ /* 0x000fe200078e0212 */
[----:B------:R-:W-:-:S04]  /*2390*/  MOV R18, R24 ;  /* 0x0000001800127202 */ /* 0x000fc80000000f00 */
        /* <DEDUP_REMOVED lines=9> */
[----:B------:R-:W-:Y:S01]  /*2430*/  PRMT R23, R22, 0x9910, RZ ;  /* 0x0000991016177816 */ /* 0x000fe200000000ff */
[----:B------:R-:W0:Y:S04]  /*2440*/  LDC.64 R18, c[0x0][0x398] ;  /* 0x0000e600ff127b82 */ /* 0x000e280000000a00 */
[----:B------:R-:W-:-:S04]  /*2450*/  IMAD R23, R30, R23, RZ ;  /* 0x000000171e177224 */ /* 0x000fc800078e02ff */
[----:B------:R-:W1:Y:S01]  /*2460*/  LDC.64 R16, c[0x0][0x3a0] ;  /* 0x0000e800ff107b82 */ /* 0x000e620000000a00 */
[----:B------:R2:W-:Y:S04]  /*2470*/  STG.E.U8 desc[UR4][R20.64], R23 ;  /* 0x0000001714007986 */ /* 0x0005e8000c101104 */
[----:B------:R-:W3:Y:S01]  /*2480*/  LDG.E R22, desc[UR4][R2.64] ;  /* 0x0000000402167981 */ /* 0x000ee2000c1e1900 */
[C---:B------:R-:W-:Y:S01]  /*2490*/  ISETP.GT.AND P0, PT, R29.reuse, R11, PT ;  /* 0x0000000b1d00720c */ /* 0x040fe20003f04270 */
[----:B------:R-:W-:Y:S01]  /*24a0*/  VIADD R25, R10, 0x1 ;  /* 0x000000010a197836 */ /* 0x000fe20000000000 */
[----:B------:R-:W-:Y:S02]  /*24b0*/  ISETP.GT.AND P1, PT, R28, R12, PT ;  /* 0x0000000c1c00720c */ /* 0x000fe40003f24270 */
[----:B------:R-:W-:-:S02]  /*24c0*/  ISETP.LT.OR P0, PT, R29, R13, P0 ;  /* 0x0000000d1d00720c */ /* 0x000fc40000701670 */
[----:B------:R-:W-:-:S04]  /*24d0*/  ISETP.LT.OR P1, PT, R28, R14, P1 ;  /* 0x0000000e1c00720c */ /* 0x000fc80000f21670 */
[----:B------:R-:W-:Y:S01]  /*24e0*/  PLOP3.LUT P0, PT, P0, P1, PT, 0xf8, 0x8f ;  /* 0x00000000008f781c */ /* 0x000fe20000703f70 */
[----:B0-----:R-:W-:-:S04]  /*24f0*/  IMAD.WIDE.U32 R18, R8, 0x1c, R18 ;  /* 0x0000001c08127825 */ /* 0x001fc800078e0012 */
[----:B-1----:R-:W-:-:S04]  /*2500*/  IMAD.WIDE.U32 R16, R25, 0xc, R16 ;  /* 0x0000000c19107825 */ /* 0x002fc800078e0010 */
[----:B------:R-:W-:Y:S02]  /*2510*/  VIADD R25, R8, 0x1 ;  /* 0x0000000108197836 */ /* 0x000fe40000000000 */
        /* <DEDUP_REMOVED lines=12> */
[----:B--2---:R-:W-:Y:S01]  /*25e0*/  MOV R27, R6 ;  /* 0x00000006001b7202 */ /* 0x004fe20000000f00 */
[----:B------:R-:W-:Y:S02]  /*25f0*/  IMAD.MOV.U32 R38, RZ, RZ, R9 ;  /* 0x000000ffff267224 */ /* 0x000fe400078e0009 */
[----:B------:R-:W-:-:S07]  /*2600*/  IMAD.MOV.U32 R8, RZ, RZ, R25 ;  /* 0x000000ffff087224 */ /* 0x000fce00078e0019 */
.L_x_83:
[----:B01----:R-:W0:Y:S01]  /*2610*/  LDC.64 R22, c[0x0][0x380] ;  /* 0x0000e000ff167b82 */ /* 0x003e220000000a00 */
        /* <DEDUP_REMOVED lines=12> */
[----:B------:R-:W-:Y:S01]  /*26e0*/  IADD3 R8, PT, PT, -R29, R38, RZ ;  /* 0x000000261d087210 */ /* 0x000fe20007ffe1ff */
[----:B------:R-:W-:Y:S01]  /*26f0*/  IMAD.IADD R32, R27, 0x1, -R28 ;  /* 0x000000011b207824 */ /* 0x000fe200078e0a1c */
[----:B------:R-:W-:Y:S01]  /*2700*/  MOV R37, R28 ;  /* 0x0000001c00257202 */ /* 0x000fe20000000f00 */
[----:B------:R-:W-:-:S02]  /*2710*/  IMAD.MOV.U32 R34, RZ, RZ, RZ ;  /* 0x000000ffff227224 */ /* 0x000fc400078e00ff */
[----:B------:R-:W-:-:S07]  /*2720*/  IMAD.MOV.U32 R36, RZ, RZ, R29 ;  /* 0x000000ffff247224 */ /* 0x000fce00078e001d */
.L_x_81:
[----:B------:R-:W-:Y:S01]  /*2730*/  IMAD R39, R8, 0xc, RZ ;  /* 0x0000000c08277824 */ /* 0x000fe200078e02ff */
[----:B------:R-:W-:-:S03]  /*2740*/  IADD3 R26, PT, PT, -R32, 0x1, RZ ;  /* 0x00000001201a7810 */ /* 0x000fc60007ffe1ff */
[--C-:B0-----:R-:W-:Y:S02]  /*2750*/  IMAD R38, R32, 0x4, R39.reuse ;  /* 0x0000000420267824 */ /* 0x101fe400078e0227 */
        /* <DEDUP_REMOVED lines=26> */
[----:B------:R-:W-:Y:S01]  /*2900*/  IMAD.MOV.U32 R27, RZ, RZ, R28 ;  /* 0x000000ffff1b7224 */ /* 0x000fe200078e001c */
[C---:B------:R-:W-:Y:S01]  /*2910*/  ISETP.GT.AND P1, PT, R33.reuse, R12, PT ;  /* 0x0000000c2100720c */ /* 0x040fe20003f24270 */
[----:B------:R-:W-:Y:S01]  /*2920*/  IMAD.MOV.U32 R8, RZ, RZ, R31 ;  /* 0x000000ffff087224 */ /* 0x000fe200078e001f */
[----:B------:R-:W-:Y:S02]  /*2930*/  ISETP.LT.OR P0, PT, R30, R13, P0 ;  /* 0x0000000d1e00720c */ /* 0x000fe40000701670 */
[----:B------:R-:W-:Y:S02]  /*2940*/  ISETP.LT.OR P1, PT, R33, R14, P1 ;  /* 0x0000000e2100720c */ /* 0x000fe40000f21670 */
[----:B------:R-:W-:Y:S02]  /*2950*/  MOV R38, R29 ;  /* 0x0000001d00267202 */ /* 0x000fe40000000f00 */
[----:B------:R-:W-:-:S02]  /*2960*/  PLOP3.LUT P0, PT, P0, P1, PT, 0xf8, 0x8f ;  /* 0x00000000008f781c */ /* 0x000fc40000703f70 */
[----:B------:R-:W-:-:S04]  /*2970*/  ISETP.NE.AND P1, PT, R33, R6, PT ;  /* 0x000000062100720c */ /* 0x000fc80003f25270 */
[----:B------:R-:W-:-:S04]  /*2980*/  ISETP.NE.OR P1, PT, R30, R9, P1 ;  /* 0x000000091e00720c */ /* 0x000fc80000f25670 */
[----:B------:R-:W-:-:S03]  /*2990*/  ISETP.NE.OR P1, PT, R29, R0, P1 ;  /* 0x000000001d00720c */ /* 0x000fc60000f25670 */
[----:B------:R0:W-:Y:S01]  /*29a0*/  @P0 STG.E desc[UR4][R20.64+0x24], R30 ;  /* 0x0000241e14000986 */ /* 0x0001e2000c101904 */
[----:B------:R-:W-:Y:S01]  /*29b0*/  ISETP.NE.OR P1, PT, R28, R7, P1 ;  /* 0x000000071c00720c */ /* 0x000fe20000f25670 */
[----:B------:R-:W-:Y:S02]  /*29c0*/  @P0 IMAD.MOV.U32 R26, RZ, RZ, 0x2 ;  /* 0x00000002ff1a0424 */ /* 0x000fe400078e00ff */
[----:B------:R0:W-:Y:S01]  /*29d0*/  @P0 STG.E desc[UR4][R20.64+0x28], R33 ;  /* 0x0000282114000986 */ /* 0x0001e2000c101904 */
[----:B------:R-:W-:-:S03]  /*29e0*/  @!P0 IMAD.MOV.U32 R26, RZ, RZ, RZ ;  /* 0x000000ffff1a8224 */ /* 0x000fc600078e00ff */
[----:B------:R0:W-:Y:S04]  /*29f0*/  @P0 STG.E desc[UR4][R16.64+0x4], R31 ;  /* 0x0000041f10000986 */ /* 0x0001e8000c101904 */
[----:B------:R0:W-:Y:S04]  /*2a00*/  @!P0 STG.E desc[UR4][R20.64+0x24], R30 ;  /* 0x0000241e14008986 */ /* 0x0001e8000c101904 */
[----:B------:R0:W-:Y:S04]  /*2a10*/  @!P0 STG.E desc[UR4][R20.64+0x28], R33 ;  /* 0x0000282114008986 */ /* 0x0001e8000c101904 */
[----:B------:R0:W-:Y:S01]  /*2a20*/  STG.E.U8 desc[UR4][R22.64], R35 ;  /* 0x0000002316007986 */ /* 0x0001e2000c101104 */
[----:B------:R-:W-:Y:S05]  /*2a30*/  @P1 BRA `(.L_x_82) ;  /* 0x0000000000241947 */ /* 0x000fea0003800000 */
[----:B0-----:R-:W-:Y:S01]  /*2a40*/  IMAD.MOV.U32 R23, RZ, RZ, 0x1 ;  /* 0x00000001ff177424 */ /* 0x001fe200078e00ff */
[----:B------:R1:W-:Y:S01]  /*2a50*/  STG.E desc[UR4][R16.64+0x4], R31 ;  /* 0x0000041f10007986 */ /* 0x0003e2000c101904 */
[----:B------:R-:W-:-:S03]  /*2a60*/  HFMA2 R26, -RZ, RZ, 0, 5.9604644775390625e-08 ;  /* 0x00000001ff1a7431 */ /* 0x000fc600000001ff */
[----:B------:R1:W-:Y:S04]  /*2a70*/  STG.E desc[UR4][R16.64+0x8], R23 ;  /* 0x0000081710007986 */ /* 0x0003e8000c101904 */
[----:B------:R1:W-:Y:S04]  /*2a80*/  STG.E desc[UR4][R20.64+0x34], R25 ;  /* 0x0000341914007986 */ /* 0x0003e8000c101904 */
[----:B------:R1:W-:Y:S04]  /*2a90*/  STG.E desc[UR4][R20.64+0x24], R9 ;  /* 0x0000240914007986 */ /* 0x0003e8000c101904 */
[----:B------:R1:W-:Y:S04]  /*2aa0*/  STG.E desc[UR4][R20.64+0x28], R6 ;  /* 0x0000280614007986 */ /* 0x0003e8000c101904 */
[----:B------:R1:W-:Y:S04]  /*2ab0*/  STG.E desc[UR4][R18.64+0x2c], R0 ;  /* 0x00002c0012007986 */ /* 0x0003e8000c101904 */
[----:B------:R1:W-:Y:S02]  /*2ac0*/  STG.E desc[UR4][R18.64+0x30], R7 ;  /* 0x0000300712007986 */ /* 0x0003e4000c101904 */
.L_x_82:
[----:B------:R-:W-:Y:S01]  /*2ad0*/  ISETP.NE.AND P0, PT, R26, RZ, PT ;  /* 0x000000ff1a00720c */ /* 0x000fe20003f05270 */
[----:B------:R-:W-:Y:S02]  /*2ae0*/  IMAD.MOV.U32 R29, RZ, RZ, R30 ;  /* 0x000000ffff1d7224 */ /* 0x000fe400078e001e */
[----:B------:R-:W-:-:S10]  /*2af0*/  IMAD.MOV.U32 R28, RZ, RZ, R33 ;  /* 0x000000ffff1c7224 */ /* 0x000fd400078e0021 */
[----:B------:R-:W-:Y:S05]  /*2b00*/  @!P0 BRA `(.L_x_83) ;  /* 0xfffffff800c08947 */ /* 0x000fea000383ffff */
[----:B------:R-:W-:-:S13]  /*2b10*/  ISETP.NE.AND P0, PT, R26, 0x2, PT ;  /* 0x000000021a00780c */ /* 0x000fda0003f05270 */
[----:B------:R-:W-:Y:S05]  /*2b20*/  @P0 BRA `(.L_x_84) ;  /* 0x0000000400480947 */ /* 0x000fea0003800000 */
[----:B-1----:R-:W-:Y:S01]  /*2b30*/  IMAD.MOV.U32 R25, RZ, RZ, R8 ;  /* 0x000000ffff197224 */ /* 0x002fe200078e0008 */
[----:B------:R-:W-:Y:S06]  /*2b40*/  BRA `(.L_x_85) ;  /* 0x0000000000047947 */ /* 0x000fec0003800000 */
.L_x_80:
[----:B------:R0:W-:Y:S02]  /*2b50*/  STG.E desc[UR4][R18.64+0x34], RZ ;  /* 0x000034ff12007986 */ /* 0x0001e4000c101904 */
.L_x_85:
[C---:B------:R-:W-:Y:S02]  /*2b60*/  ISETP.GT.AND P0, PT, R0.reuse, R11, PT ;  /* 0x0000000b0000720c */ /* 0x040fe40003f04270 */
[C---:B------:R-:W-:Y:S02]  /*2b70*/  ISETP.GT.AND P1, PT, R7.reuse, R12, PT ;  /* 0x0000000c0700720c */ /* 0x040fe40003f24270 */
[----:B------:R-:W-:Y:S02]  /*2b80*/  ISETP.LT.OR P0, PT, R0, R13, P0 ;  /* 0x0000000d0000720c */ /* 0x000fe40000701670 */
[----:B------:R-:W-:-:S04]  /*2b90*/  ISETP.LT.OR P1, PT, R7, R14, P1 ;  /* 0x0000000e0700720c */ /* 0x000fc80000f21670 */
[----:B------:R-:W-:-:S13]  /*2ba0*/  PLOP3.LUT P0, PT, P0, P1, PT, 0xf8, 0x8f ;  /* 0x00000000008f781c */ /* 0x000fda0000703f70 */
[----:B------:R3:W-:Y:S01]  /*2bb0*/  @P0 STG.E desc[UR4][R18.64+0x2c], R0 ;  /* 0x00002c0012000986 */ /* 0x0007e2000c101904 */
[----:B------:R-:W-:-:S03]  /*2bc0*/  @P0 MOV R8, R25 ;  /* 0x0000001900080202 */ /* 0x000fc60000000f00 */
[----:B------:R3:W-:Y:S01]  /*2bd0*/  @P0 STG.E desc[UR4][R18.64+0x30], R7 ;  /* 0x0000300712000986 */ /* 0x0007e2000c101904 */
[----:B------:R-:W-:Y:S05]  /*2be0*/  @P0 BRA `(.L_x_84) ;  /* 0x0000000400180947 */ /* 0x000fea0003800000 */
[----:B------:R1:W5:Y:S01]  /*2bf0*/  LDG.E R8, desc[UR4][R16.64] ;  /* 0x0000000410087981 */ /* 0x000362000c1e1900 */
[----:B------:R-:W-:Y:S01]  /*2c00*/  IMAD.MOV.U32 R26, RZ, RZ, R0 ;  /* 0x000000ffff1a7224 */ /* 0x000fe200078e0000 */
[----:B--2---:R-:W-:Y:S01]  /*2c10*/  MOV R29, R6 ;  /* 0x00000006001d7202 */ /* 0x004fe20000000f00 */
[----:B0-----:R-:W-:Y:S02]  /*2c20*/  IMAD.MOV.U32 R31, RZ, RZ, R7 ;  /* 0x000000ffff1f7224 */ /* 0x001fe400078e0007 */
[----:B------:R-:W-:-:S07]  /*2c30*/  IMAD.MOV.U32 R27, RZ, RZ, R9 ;  /* 0x000000ffff1b7224 */ /* 0x000fce00078e0009 */
.L_x_87:
[----:B----4-:R-:W0:Y:S01]  /*2c40*/  LDC.64 R20, c[0x0][0x380] ;  /* 0x0000e000ff147b82 */ /* 0x010e220000000a00 */
[----:B------:R-:W-:-:S07]  /*2c50*/  IMAD R22, R31, 0x4e0, R26 ;  /* 0x000004e01f167824 */ /* 0x000fce00078e021a */
[----:B---3--:R-:W2:Y:S01]  /*2c60*/  LDC.64 R18, c[0x0][0x398] ;  /* 0x0000e600ff127b82 */ /* 0x008ea20000000a00 */
[----:B0-----:R-:W-:-:S04]  /*2c70*/  IADD3 R20, P0, PT, R22, R20, RZ ;  /* 0x0000001416147210 */ /* 0x001fc80007f1e0ff */
[----:B------:R-:W-:Y:S01]  /*2c80*/  LEA.HI.X.SX32 R21, R22, R21, 0x1, P0 ;  /* 0x0000001516157211 */ /* 0x000fe200000f0eff */
[----:B--2---:R-:W-:-:S05]  /*2c90*/  IMAD.WIDE.U32 R18, R25, 0x1c, R18 ;  /* 0x0000001c19127825 */ /* 0x004fca00078e0012 */
[----:B-----5:R-:W-:Y:S04]  /*2ca0*/  STG.E desc[UR4][R18.64+0x34], R8 ;  /* 0x0000340812007986 */ /* 0x020fe8000c101904 */
[----:B------:R-:W-:Y:S04]  /*2cb0*/  STG.E desc[UR4][R18.64+0x24], R27 ;  /* 0x0000241b12007986 */ /* 0x000fe8000c101904 */
[----:B------:R0:W-:Y:S04]  /*2cc0*/  STG.E desc[UR4][R18.64+0x28], R29 ;  /* 0x0000281d12007986 */ /* 0x0001e8000c101904 */
[----:B------:R2:W-:Y:S04]  /*2cd0*/  STG.E desc[UR4][R18.64+0x1c], R26 ;  /* 0x00001c1a12007986 */ /* 0x0005e8000c101904 */
[----:B------:R2:W-:Y:S04]  /*2ce0*/  STG.E desc[UR4][R18.64+0x20], R31 ;  /* 0x0000201f12007986 */ /* 0x0005e8000c101904 */
[----:B------:R2:W5:Y:S01]  /*2cf0*/  LDG.E.U8 R33, desc[UR4][R20.64] ;  /* 0x0000000414217981 */ /* 0x000562000c1e1100 */
[----:B------:R-:W-:Y:S01]  /*2d00*/  VIADD R22, R25, 0x1 ;  /* 0x0000000119167836 */ /* 0x000fe20000000000 */
[----:B------:R-:W-:Y:S01]  /*2d10*/  MOV R34, R31 ;  /* 0x0000001f00227202 */ /* 0x000fe20000000f00 */
[----:B------:R-:W-:-:S02]  /*2d20*/  IMAD.IADD R28, R27, 0x1, -R26 ;  /* 0x000000011b1c7824 */ /* 0x000fc400078e0a1a */
[----:B------:R-:W-:Y:S01]  /*2d30*/  IMAD.IADD R25, R29, 0x1, -R31 ;  /* 0x000000011d197824 */ /* 0x000fe200078e0a1f */
[----:B0-----:R-:W-:Y:S01]  /*2d40*/  MOV R29, R31 ;  /* 0x0000001f001d7202 */ /* 0x001fe20000000f00 */
[----:B------:R-:W-:Y:S02]  /*2d50*/  IMAD.MOV.U32 R32, RZ, RZ, R26 ;  /* 0x000000ffff207224 */ /* 0x000fe400078e001a */
[----:B------:R-:W-:Y:S02]  /*2d60*/  IMAD.MOV.U32 R30, RZ, RZ, RZ ;  /* 0x000000ffff1e7224 */ /* 0x000fe400078e00ff */
[----:B------:R-:W-:Y:S02]  /*2d70*/  IMAD.MOV.U32 R8, RZ, RZ, R22 ;  /* 0x000000ffff087224 */ /* 0x000fe400078e0016 */
[----:B--2---:R-:W-:-:S07]  /*2d80*/  IMAD.MOV.U32 R27, RZ, RZ, R26 ;  /* 0x000000ffff1b7224 */ /* 0x004fce00078e001a */
.L_x_86:
[----:B------:R-:W-:Y:S02]  /*2d90*/  IADD3 R22, PT, PT, -R25, 0x1, RZ ;  /* 0x0000000119167810 */ /* 0x000fe40007ffe1ff */
[----:B------:R-:W-:-:S03]  /*2da0*/  IADD3 R35, PT, PT, -R28, 0x1, RZ ;  /* 0x000000011c237810 */ /* 0x000fc60007ffe1ff */
[----:B------:R-:W-:-:S04]  /*2db0*/  IMAD.SHL.U32 R22, R22, 0x4, RZ ;  /* 0x0000000416167824 */ /* 0x000fc800078e00ff */
[--C-:B------:R-:W-:Y:S02]  /*2dc0*/  IMAD R36, R28, 0xc, R22.reuse ;  /* 0x0000000c1c247824 */ /* 0x100fe400078e0216 */
[----:B------:R-:W-:Y:S02]  /*2dd0*/  IMAD R37, R35, 0xc, R22 ;  /* 0x0000000c23257824 */ /* 0x000fe400078e0216 */
[----:B------:R-:W0:Y:S08]  /*2de0*/  LDC.64 R22, c[0x0][0x380] ;  /* 0x0000e000ff167b82 */ /* 0x000e300000000a00 */
[----:B------:R-:W2:Y:S08]  /*2df0*/  LDC R40, c[0x3][R37] ;  /* 0x00c0000025287b82 */ /* 0x000eb00000000800 */
[----:B------:R-:W3:Y:S01]  /*2e00*/  LDC R36, c[0x3][R36+0xc] ;  /* 0x00c0030024247b82 */ /* 0x000ee20000000800 */
[----:B--2---:R-:W-:Y:S01]  /*2e10*/  IADD3 R31, PT, PT, R29, R40, RZ ;  /* 0x000000281d1f7210 */ /* 0x004fe20007ffe0ff */
[----:B---3--:R-:W-:-:S04]  /*2e20*/  IMAD.IADD R26, R27, 0x1, R36 ;  /* 0x000000011b1a7824 */ /* 0x008fc800078e0224 */
[----:B------:R-:W-:-:S05]  /*2e30*/  IMAD R38, R31, 0x4e0, R26 ;  /* 0x000004e01f267824 */ /* 0x000fca00078e021a */
[----:B0-----:R-:W-:-:S04]  /*2e40*/  IADD3 R22, P0, PT, R38, R22, RZ ;  /* 0x0000001626167210 */ /* 0x001fc80007f1e0ff */
[----:B------:R-:W-:-:S05]  /*2e50*/  LEA.HI.X.SX32 R23, R38, R23, 0x1, P0 ;  /* 0x0000001726177211 */ /* 0x000fca00000f0eff */
[----:B------:R-:W2:Y:S02]  /*2e60*/  LDG.E.U8 R22, desc[UR4][R22.64] ;  /* 0x0000000416167981 */ /* 0x000ea4000c1e1100 */
[C---:B--2---:R-:W-:Y:S02]  /*2e70*/  ISETP.NE.AND P0, PT, R22.reuse, RZ, PT ;  /* 0x000000ff1600720c */ /* 0x044fe40003f05270 */
[----:B------:R-:W-:-:S11]  /*2e80*/  ISETP.EQ.AND P2, PT, R22, RZ, PT ;  /* 0x000000ff1600720c */ /* 0x000fd60003f42270 */
[----:B------:R-:W-:Y:S01]  /*2e90*/  @!P0 IMAD.MOV.U32 R38, RZ, RZ, 0x24 ;  /* 0x00000024ff268424 */ /* 0x000fe200078e00ff */
[----:B------:R-:W-:Y:S01]  /*2ea0*/  @!P0 MOV R31, R34 ;  /* 0x00000022001f8202 */ /* 0x000fe20000000f00 */
[----:B------:R-:W-:Y:S02]  /*2eb0*/  @!P0 VIADD R30, R30, 0x1 ;  /* 0x000000011e1e8836 */ /* 0x000fe40000000000 */
[----:B------:R-:W-:Y:S02]  /*2ec0*/  @!P0 IMAD R38, R25, 0xc, R38 ;  /* 0x0000000c19268824 */ /* 0x000fe400078e0226 */
[----:B------:R-:W-:Y:S01]  /*2ed0*/  @!P0 IMAD.MOV.U32 R26, RZ, RZ, R32 ;  /* 0x000000ffff1a8224 */ /* 0x000fe200078e0020 */
[----:B------:R-:W-:Y:S01]  /*2ee0*/  ISETP.GE.AND P1, PT, R30, 0x9, PT ;  /* 0x000000091e00780c */ /* 0x000fe20003f26270 */
[----:B------:R-:W-:Y:S02]  /*2ef0*/  @!P0 IMAD.U32 R38, R35, 0x4, R38 ;  /* 0x0000000423268824 */ /* 0x000fe400078e0026 */
[----:B------:R-:W-:Y:S01]  /*2f00*/  @!P0 IMAD.MOV.U32 R28, RZ, RZ, R36 ;  /* 0x000000ffff1c8224 */ /* 0x000fe200078e0024 */
[----:B------:R-:W-:Y:S01]  /*2f10*/  MOV R32, R26 ;  /* 0x0000001a00207202 */ /* 0x000fe20000000f00 */
[----:B------:R-:W-:-:S02]  /*2f20*/  @!P0 IMAD.MOV.U32 R25, RZ, RZ, R40 ;  /* 0x000000ffff198224 */ /* 0x000fc400078e0028 */
[----:B------:R-:W0:Y:S01]  /*2f30*/  @!P0 LDC R38, c[0x3][R38+0xc] ;  /* 0x00c0030026268b82 */ /* 0x000e220000000800 */
[----:B------:R-:W-:Y:S02]  /*2f40*/  IMAD.MOV.U32 R34, RZ, RZ, R31 ;  /* 0x000000ffff227224 */ /* 0x000fe400078e001f */
[----:B0----5:R-:W-:-:S03]  /*2f50*/  @!P0 IMAD R33, R33, R38, RZ ;  /* 0x0000002621218224 */ /* 0x021fc600078e02ff */
[----:B------:R-:W-:Y:S05]  /*2f60*/  @!P1 BRA P2, `(.L_x_86) ;  /* 0xfffffffc00889947 */ /* 0x000fea000103ffff */
        /* <DEDUP_REMOVED lines=14> */
.L_x_84:
[----:B01234-:R-:W2:Y:S01]  /*3050*/  LDG.E R18, desc[UR4][R16.64+0x8] ;  /* 0x0000080410127981 */ /* 0x01fea2000c1e1900 */
[----:B------:R-:W-:Y:S01]  /*3060*/  ISETP.NE.AND P1, PT, R24, 0x2, PT ;  /* 0x000000021800780c */ /* 0x000fe20003f25270 */
[----:B------:R-:W-:Y:S01]  /*3070*/  VIADD R20, R10, 0x1 ;  /* 0x000000010a147836 */ /* 0x000fe20000000000 */
[----:B--2---:R-:W-:-:S13]  /*3080*/  ISETP.NE.AND P0, PT, R18, 0x1, PT ;  /* 0x000000011200780c */ /* 0x004fda0003f05270 */
[----:B------:R-:W-:Y:S05]  /*3090*/  @P0 BRA `(.L_x_88) ;  /* 0x0000000000600947 */ /* 0x000fea0003800000 */
[----:B------:R-:W0:Y:S01]  /*30a0*/  S2R R19, SR_LANEID ;  /* 0x0000000000137919 */ /* 0x000e220000000000 */
[----:B------:R-:W-:Y:S01]  /*30b0*/  VOTEU.ANY UR6, UPT, PT ;  /* 0x0000000000067886 */ /* 0x000fe200038e0100 */
[----:B------:R-:W1:Y:S01]  /*30c0*/  LDC.64 R20, c[0x0][0x3b0] ;  /* 0x0000ec00ff147b82 */ /* 0x000e620000000a00 */
[----:B------:R-:W0:Y:S08]  /*30d0*/  FLO.U32 R22, UR6 ;  /* 0x0000000600167d00 */ /* 0x000e3000080e0000 */
[----:B------:R-:W1:Y:S01]  /*30e0*/  POPC R31, UR6 ;  /* 0x00000006001f7d09 */ /* 0x000e620008000000 */
[----:B0-----:R-:W-:Y:S01]  /*30f0*/  ISETP.EQ.U32.AND P0, PT, R22, R19, PT ;  /* 0x000000131600720c */ /* 0x001fe20003f02070 */
[----:B------:R-:W0:Y:S01]  /*3100*/  S2R R26, SR_LTMASK ;  /* 0x00000000001a7919 */ /* 0x000e220000003900 */
[----:B------:R-:W2:Y:S11]  /*3110*/  LDC.64 R18, c[0x0][0x3a8] ;  /* 0x0000ea00ff127b82 */ /* 0x000eb60000000a00 */
[----:B-1----:R-:W3:Y:S04]  /*3120*/  @P0 ATOMG.E.ADD.STRONG.GPU PT, R21, desc[UR4][R20.64], R31 ;  /* 0x8000001f141509a8 */ /* 0x002ee800081ef104 */
[----:B------:R-:W4:Y:S04]  /*3130*/  LDG.E R25, desc[UR4][R16.64] ;  /* 0x0000000410197981 */ /* 0x000f28000c1e1900 */
[----:B------:R-:W5:Y:S04]  /*3140*/  LDG.E R27, desc[UR4][R16.64+0x4] ;  /* 0x00000404101b7981 */ /* 0x000f68000c1e1900 */
[----:B------:R-:W5:Y:S01]  /*3150*/  LDG.E R29, desc[UR4][R16.64+0x8] ;  /* 0x00000804101d7981 */ /* 0x000f62000c1e1900 */
[----:B0-----:R-:W-:-:S06]  /*3160*/  LOP3.LUT R26, R26, UR6, RZ, 0xc0, !PT ;  /* 0x000000061a1a7c12 */ /* 0x001fcc000f8ec0ff */
[----:B------:R-:W0:Y:S01]  /*3170*/  POPC R26, R26 ;  /* 0x0000001a001a7309 */ /* 0x000e220000000000 */
[----:B---3--:R-:W0:Y:S02]  /*3180*/  SHFL.IDX PT, R23, R21, R22, 0x1f ;  /* 0x00001f1615177589 */ /* 0x008e2400000e0000 */
[----:B0-----:R-:W-:-:S05]  /*3190*/  IADD3 R23, PT, PT, R23, R26, RZ ;  /* 0x0000001a17177210 */ /* 0x001fca0007ffe0ff */
[----:B--2---:R-:W-:-:S05]  /*31a0*/  IMAD.WIDE R18, R23, 0xc, R18 ;  /* 0x0000000c17127825 */ /* 0x004fca00078e0212 */
[----:B----4-:R0:W-:Y:S04]  /*31b0*/  STG.E desc[UR4][R18.64+0xc], R25 ;  /* 0x00000c1912007986 */ /* 0x0101e8000c101904 */
[----:B-----5:R0:W-:Y:S04]  /*31c0*/  STG.E desc[UR4][R18.64+0x10], R27 ;  /* 0x0000101b12007986 */ /* 0x0201e8000c101904 */
[----:B------:R0:W-:Y:S04]  /*31d0*/  STG.E desc[UR4][R18.64+0x14], R29 ;  /* 0x0000141d12007986 */ /* 0x0001e8000c101904 */
[----:B------:R-:W2:Y:S01]  /*31e0*/  LDG.E R16, desc[UR4][R2.64] ;  /* 0x0000000402107981 */ /* 0x000ea2000c1e1900 */
[----:B------:R-:W-:-:S02]  /*31f0*/  IMAD.MOV.U32 R20, RZ, RZ, R10 ;  /* 0x000000ffff147224 */ /* 0x000fc400078e000a */
[----:B--2---:R-:W-:-:S05]  /*3200*/  VIADD R17, R16, 0xffffffff ;  /* 0xffffffff10117836 */ /* 0x004fca0000000000 */
[----:B------:R0:W-:Y:S02]  /*3210*/  STG.E desc[UR4][R2.64], R17 ;  /* 0x0000001102007986 */ /* 0x0001e4000c101904 */
.L_x_88:
[----:B0-----:R-:W-:Y:S01]  /*3220*/  SEL R18, R24, RZ, P1 ;  /* 0x000000ff18127207 */ /* 0x001fe20000800000 */
[----:B------:R-:W-:-:S07]  /*3230*/  IMAD.MOV.U32 R10, RZ, RZ, R20 ;  /* 0x000000ffff0a7224 */ /* 0x000fce00078e0014 */
.L_x_79:
[----:B------:R-:W-:-:S13]  /*3240*/  ISETP.NE.AND P0, PT, R18, RZ, PT ;  /* 0x000000ff1200720c */ /* 0x000fda0003f05270 */
[----:B------:R-:W-:Y:S05]  /*3250*/  @!P0 BRA `(.L_x_89) ;  /* 0xffffffe400fc8947 */ /* 0x000fea000383ffff */
[----:B------:R-:W-:Y:S05]  /*3260*/  BRA `(.L_x_55) ;  /* 0x0000001800b87947 */ /* 0x000fea0003800000 */
.L_x_62:
[----:B------:R-:W-:Y:S01]  /*3270*/  ISETP.NE.AND P0, PT, R30, RZ, PT ;  /* 0x000000ff1e00720c */ /* 0x000fe20003f05270 */
[----:B------:R-:W-:Y:S01]  /*3280*/  IMAD.MOV.U32 R7, RZ, RZ, R20 ;  /* 0x000000ffff077224 */ /* 0x000fe200078e0014 */
[----:B------:R-:W-:Y:S01]  /*3290*/  MOV R15, R22 ;  /* 0x00000016000f7202 */ /* 0x000fe20000000f00 */
[----:B------:R-:W-:-:S10]  /*32a0*/  IMAD.MOV.U32 R0, RZ, RZ, R23 ;  /* 0x000000ffff007224 */ /* 0x000fd400078e0017 */
[----:B------:R-:W-:Y:S05]  /*32b0*/  @!P0 BRA `(.L_x_55) ;  /* 0x0000001800a48947 */ /* 0x000fea0003800000 */
[----:B------:R-:W-:Y:S01]  /*32c0*/  IMAD.MOV.U32 R0, RZ, RZ, R23 ;  /* 0x000000ffff007224 */ /* 0x000fe200078e0017 */
[----:B------:R-:W-:-:S07]  /*32d0*/  MOV R7, R20 ;  /* 0x0000001400077202 */ /* 0x000fce0000000f00 */
.L_x_106:
[----:B------:R-:W-:Y:S02]  /*32e0*/  HFMA2 R15, -RZ, RZ, 0, 0 ;  /* 0x00000000ff0f7431 */ /* 0x000fe400000001ff */
[----:B01-3--:R-:W-:Y:S02]  /*32f0*/  IMAD.IADD R29, R0, 0x1, -R9 ;  /* 0x00000001001d7824 */ /* 0x00bfe400078e0a09 */
[----:B------:R-:W-:Y:S02]  /*3300*/  IMAD.IADD R27, R7, 0x1, -R6 ;  /* 0x00000001071b7824 */ /* 0x000fe400078e0a06 */
[----:B------:R-:W-:Y:S02]  /*3310*/  IMAD.MOV.U32 R18, RZ, RZ, R10 ;  /* 0x000000ffff127224 */ /* 0x000fe400078e000a */
[----:B------:R-:W-:Y:S02]  /*3320*/  IMAD.MOV.U32 R23, RZ, RZ, RZ ;  /* 0x000000ffff177224 */ /* 0x000fe400078e00ff */
[----:B------:R-:W-:-:S02]  /*3330*/  IMAD.MOV.U32 R22, RZ, RZ, R0 ;  /* 0x000000ffff167224 */ /* 0x000fc400078e0000 */
[----:B--2---:R-:W-:-:S07]  /*3340*/  IMAD.MOV.U32 R25, RZ, RZ, R7 ;  /* 0x000000ffff197224 */ /* 0x004fce00078e0007 */
.L_x_93:
[----:B------:R-:W-:Y:S02]  /*3350*/  ISETP.NE.AND P0, PT, R27, RZ, PT ;  /* 0x000000ff1b00720c */ /* 0x000fe40003f05270 */
[----:B------:R-:W-:-:S13]  /*3360*/  ISETP.NE.AND P1, PT, R29, RZ, PT ;  /* 0x000000ff1d00720c */ /* 0x000fda0003f25270 */
[----:B---3--:R-:W-:Y:S05]  /*3370*/  @P0 BRA P1, `(.L_x_90) ;  /* 0x0000000000740947 */ /* 0x008fea0000800000 */
[----:B------:R-:W-:Y:S02]  /*3380*/  IADD3 R27, PT, PT, -R27, 0x1, RZ ;  /* 0x000000011b1b7810 */ /* 0x000fe40007ffe1ff */
[----:B------:R-:W-:Y:S02]  /*3390*/  IADD3 R17, PT, PT, -R29, 0x1, RZ ;  /* 0x000000011d117810 */ /* 0x000fe40007ffe1ff */
[----:B------:R-:W-:-:S05]  /*33a0*/  SHF.L.U32 R16, R27, 0x2, RZ ;  /* 0x000000021b107819 */ /* 0x000fca00000006ff */
[--C-:B------:R-:W-:Y:S02]  /*33b0*/  IMAD R29, R29, 0xc, R16.reuse ;  /* 0x0000000c1d1d7824 */ /* 0x100fe400078e0210 */
[----:B------:R-:W-:Y:S02]  /*33c0*/  IMAD R27, R17, 0xc, R16 ;  /* 0x0000000c111b7824 */ /* 0x000fe400078e0210 */
[----:B------:R-:W0:Y:S08]  /*33d0*/  LDC.64 R16, c[0x0][0x380] ;  /* 0x0000e000ff107b82 */ /* 0x000e300000000a00 */
[----:B------:R-:W1:Y:S08]  /*33e0*/  LDC R29, c[0x3][R29+0xc] ;  /* 0x00c003001d1d7b82 */ /* 0x000e700000000800 */
[----:B------:R-:W2:Y:S01]  /*33f0*/  LDC R27, c[0x3][R27] ;  /* 0x00c000001b1b7b82 */ /* 0x000ea20000000800 */
[----:B-1----:R-:W-:-:S02]  /*3400*/  IMAD.IADD R19, R29, 0x1, R9 ;  /* 0x000000011d137824 */ /* 0x002fc400078e0209 */
        /* <DEDUP_REMOVED lines=8> */
[----:B------:R-:W-:Y:S01]  /*3490*/  IMAD R26, R27, 0xc, R26 ;  /* 0x0000000c1b1a7824 */ /* 0x000fe200078e021a */
[----:B------:R-:W-:-:S03]  /*34a0*/  SHF.L.U32 R24, R21, 0x2, RZ ;  /* 0x0000000215187819 */ /* 0x000fc600000006ff */
[----:B------:R-:W-:Y:S02]  /*34b0*/  IMAD R21, R31, 0x4, R26 ;  /* 0x000000041f157824 */ /* 0x000fe400078e021a */
[--C-:B------:R-:W-:Y:S02]  /*34c0*/  IMAD R26, R29, 0xc, R24.reuse ;  /* 0x0000000c1d1a7824 */ /* 0x100fe400078e0218 */
        /* <DEDUP_REMOVED lines=8> */
.L_x_90:
[----:B------:R-:W-:Y:S01]  /*3550*/  IADD3 R16, PT, PT, -R27, 0x1, RZ ;  /* 0x000000011b107810 */ /* 0x000fe20007ffe1ff */
[----:B------:R-:W-:Y:S01]  /*3560*/  IMAD.MOV.U32 R24, RZ, RZ, 0x24 ;  /* 0x00000024ff187424 */ /* 0x000fe200078e00ff */
[----:B------:R-:W-:-:S03]  /*3570*/  IADD3 R17, PT, PT, -R29, 0x1, RZ ;  /* 0x000000011d117810 */ /* 0x000fc60007ffe1ff */
[----:B------:R-:W-:Y:S02]  /*3580*/  IMAD.SHL.U32 R20, R16, 0x4, RZ ;  /* 0x0000000410147824 */ /* 0x000fe400078e00ff */
[----:B------:R-:W-:Y:S02]  /*3590*/  IMAD R16, R27, 0xc, R24 ;  /* 0x0000000c1b107824 */ /* 0x000fe400078e0218 */
[--C-:B------:R-:W-:Y:S02]  /*35a0*/  IMAD R26, R29, 0xc, R20.reuse ;  /* 0x0000000c1d1a7824 */ /* 0x100fe400078e0214 */
[C---:B------:R-:W-:Y:S01]  /*35b0*/  IMAD R20, R17.reuse, 0xc, R20 ;  /* 0x0000000c11147824 */ /* 0x040fe200078e0214 */
[----:B------:R-:W-:-:S03]  /*35c0*/  LEA R16, R17, R16, 0x2 ;  /* 0x0000001011107211 */ /* 0x000fc600078e10ff */
[----:B------:R-:W0:Y:S08]  /*35d0*/  LDC R26, c[0x3][R26+0xc] ;  /* 0x00c003001a1a7b82 */ /* 0x000e300000000800 */
[----:B------:R1:W2:Y:S08]  /*35e0*/  LDC R28, c[0x3][R20] ;  /* 0x00c00000141c7b82 */ /* 0x0002b00000000800 */
[----:B------:R1:W3:Y:S02]  /*35f0*/  LDC R24, c[0x3][R16+0xc] ;  /* 0x00c0030010187b82 */ /* 0x0002e40000000800 */
.L_x_91:
[----:B-1----:R-:W1:Y:S01]  /*3600*/  LDC.64 R16, c[0x0][0x380] ;  /* 0x0000e000ff107b82 */ /* 0x002e620000000a00 */
[----:B0-----:R-:W-:Y:S02]  /*3610*/  IMAD.IADD R19, R26, 0x1, R9 ;  /* 0x000000011a137824 */ /* 0x001fe400078e0209 */
[----:B--2---:R-:W-:-:S04]  /*3620*/  IMAD.IADD R30, R28, 0x1, R6 ;  /* 0x000000011c1e7824 */ /* 0x004fc800078e0206 */
[----:B------:R-:W-:-:S05]  /*3630*/  IMAD R21, R30, 0x4e0, R19 ;  /* 0x000004e01e157824 */ /* 0x000fca00078e0213 */
[----:B-1----:R-:W-:-:S04]  /*3640*/  IADD3 R20, P0, PT, R21, R16, RZ ;  /* 0x0000001015147210 */ /* 0x002fc80007f1e0ff */
[----:B------:R-:W-:-:S05]  /*3650*/  LEA.HI.X.SX32 R21, R21, R17, 0x1, P0 ;  /* 0x0000001115157211 */ /* 0x000fca00000f0eff */
[----:B------:R-:W2:Y:S01]  /*3660*/  LDG.E.U8 R20, desc[UR4][R20.64] ;  /* 0x0000000414147981 */ /* 0x000ea2000c1e1100 */
[----:B------:R-:W-:Y:S02]  /*3670*/  ISETP.NE.AND P2, PT, R26, RZ, PT ;  /* 0x000000ff1a00720c */ /* 0x000fe40003f45270 */
[----:B------:R-:W-:Y:S02]  /*3680*/  ISETP.EQ.AND P3, PT, R28, -0x1, PT ;  /* 0xffffffff1c00780c */ /* 0x000fe40003f62270 */
[----:B------:R-:W-:Y:S02]  /*3690*/  PLOP3.LUT P0, PT, PT, PT, PT, 0x80, 0x8 ;  /* 0x000000000008781c */ /* 0x000fe40003f0f070 */
[----:B--2---:R-:W-:-:S04]  /*36a0*/  ISETP.NE.AND P1, PT, R20, RZ, PT ;  /* 0x000000ff1400720c */ /* 0x004fc80003f25270 */
[----:B------:R-:W-:Y:S01]  /*36b0*/  SEL R22, R22, R19, !P1 ;  /* 0x0000001316167207 */ /* 0x000fe20004800000 */
[----:B------:R-:W-:Y:S01]  /*36c0*/  IMAD.MOV.U32 R19, RZ, RZ, 0x1 ;  /* 0x00000001ff137424 */ /* 0x000fe200078e00ff */
[----:B------:R-:W-:-:S03]  /*36d0*/  SEL R25, R25, R30, !P1 ;  /* 0x0000001e19197207 */ /* 0x000fc60004800000 */
[----:B------:R-:W-:Y:S05]  /*36e0*/  @!P2 BRA P3, `(.L_x_92) ;  /* 0x000000000020a947 */ /* 0x000fea0001800000 */
[----:B------:R-:W-:Y:S01]  /*36f0*/  ISETP.NE.AND P2, PT, R20, RZ, PT ;  /* 0x000000ff1400720c */ /* 0x000fe20003f45270 */
[----:B------:R-:W-:Y:S01]  /*3700*/  IMAD.MOV.U32 R19, RZ, RZ, R23 ;  /* 0x000000ffff137224 */ /* 0x000fe200078e0017 */
[----:B------:R-:W-:Y:S02]  /*3710*/  IADD3 R20, PT, PT, R15, 0x1, RZ ;  /* 0x000000010f147810 */ /* 0x000fe40007ffe0ff */
[----:B------:R-:W-:Y:S02]  /*3720*/  PLOP3.LUT P0, PT, P1, PT, PT, 0x8, 0x80 ;  /* 0x000000000080781c */ /* 0x000fe40000f0e170 */
[----:B------:R-:W-:Y:S02]  /*3730*/  SEL R27, R28, R27, P2 ;  /* 0x0000001b1c1b7207 */ /* 0x000fe40001000000 */
[----:B------:R-:W-:-:S05]  /*3740*/  SEL R29, R26, R29, P2 ;  /* 0x0000001d1a1d7207 */ /* 0x000fca0001000000 */
[----:B------:R-:W-:-:S04]  /*3750*/  @!P2 IMAD.MOV R20, RZ, RZ, R15 ;  /* 0x000000ffff14a224 */ /* 0x000fc800078e020f */
[----:B------:R-:W-:-:S07]  /*3760*/  IMAD.MOV.U32 R15, RZ, RZ, R20 ;  /* 0x000000ffff0f7224 */ /* 0x000fce00078e0014 */
.L_x_92:
[----:B------:R-:W-:Y:S02]  /*3770*/  ISETP.LT.AND P1, PT, R15, 0x9, PT ;  /* 0x000000090f00780c */ /* 0x000fe40003f21270 */
[----:B------:R-:W-:-:S11]  /*3780*/  MOV R23, R19 ;  /* 0x0000001300177202 */ /* 0x000fd60000000f00 */
[----:B------:R-:W-:Y:S05]  /*3790*/  @!P0 BRA P1, `(.L_x_93) ;  /* 0xfffffff800ec8947 */ /* 0x000fea000083ffff */
[----:B------:R-:W-:Y:S01]  /*37a0*/  ISETP.NE.OR P0, PT, R19, RZ, !P0 ;  /* 0x000000ff1300720c */ /* 0x000fe20004705670 */
[----:B---3--:R-:W-:-:S12]  /*37b0*/  IMAD.MOV.U32 R15, RZ, RZ, R24 ;  /* 0x000000ffff0f7224 */ /* 0x008fd800078e0018 */
[----:B------:R-:W-:Y:S05]  /*37c0*/  @P0 BRA `(.L_x_94) ;  /* 0x0000000000bc0947 */ /* 0x000fea0003800000 */
[----:B------:R-:W-:Y:S01]  /*37d0*/  IMAD.MOV.U32 R34, RZ, RZ, RZ ;  /* 0x000000ffff227224 */ /* 0x000fe200078e00ff */
[----:B------:R-:W-:Y:S01]  /*37e0*/  MOV R15, R24 ;  /* 0x00000018000f7202 */ /* 0x000fe20000000f00 */
[----:B------:R-:W-:-:S07]  /*37f0*/  IMAD.MOV.U32 R19, RZ, RZ, RZ ;  /* 0x000000ffff137224 */ /* 0x000fce00078e00ff */
.L_x_96:
[----:B------:R-:W-:Y:S01]  /*3800*/  IADD3 R16, PT, PT, -R28, 0x1, RZ ;  /* 0x000000011c107810 */ /* 0x000fe20007ffe1ff */
[----:B------:R-:W-:Y:S01]  /*3810*/  IMAD.MOV.U32 R33, RZ, RZ, R0 ;  /* 0x000000ffff217224 */ /* 0x000fe200078e0000 */
[----:B------:R-:W-:Y:S01]  /*3820*/  IADD3 R30, PT, PT, -R26, 0x1, RZ ;  /* 0x000000011a1e7810 */ /* 0x000fe20007ffe1ff */
[----:B------:R-:W-:Y:S02]  /*3830*/  IMAD.MOV.U32 R31, RZ, RZ, R7 ;  /* 0x000000ffff1f7224 */ /* 0x000fe400078e0007 */
[----:B------:R-:W-:-:S04]  /*3840*/  IMAD.SHL.U32 R17, R16, 0x4, RZ ;  /* 0x0000000410117824 */ /* 0x000fc800078e00ff */
[--C-:B------:R-:W-:Y:S02]  /*3850*/  IMAD R23, R26, 0xc, R17.reuse ;  /* 0x0000000c1a177824 */ /* 0x100fe400078e0211 */
[----:B------:R-:W-:Y:S02]  /*3860*/  IMAD R27, R30, 0xc, R17 ;  /* 0x0000000c1e1b7824 */ /* 0x000fe400078e0211 */
[----:B------:R-:W0:Y:S08]  /*3870*/  LDC R32, c[0x3][R23+0xc] ;  /* 0x00c0030017207b82 */ /* 0x000e300000000800 */
[----:B------:R-:W1:Y:S08]  /*3880*/  LDC R29, c[0x3][R27] ;  /* 0x00c000001b1d7b82 */ /* 0x000e700000000800 */
[----:B------:R-:W2:Y:S01]  /*3890*/  LDC.64 R16, c[0x0][0x380] ;  /* 0x0000e000ff107b82 */ /* 0x000ea20000000a00 */
[----:B0-----:R-:W-:Y:S01]  /*38a0*/  IADD3 R0, PT, PT, R32, R9, RZ ;  /* 0x0000000920007210 */ /* 0x001fe20007ffe0ff */
[C---:B-1----:R-:W-:Y:S01]  /*38b0*/  IMAD.IADD R7, R29.reuse, 0x1, R6 ;  /* 0x000000011d077824 */ /* 0x042fe200078e0206 */
[----:B------:R-:W-:-:S03]  /*38c0*/  ISETP.NE.AND P0, PT, R29, -0x1, PT ;  /* 0xffffffff1d00780c */ /* 0x000fc60003f05270 */
[----:B------:R-:W-:Y:S01]  /*38d0*/  IMAD R21, R7, 0x4e0, R0 ;  /* 0x000004e007157824 */ /* 0x000fe200078e0200 */
[----:B------:R-:W-:-:S04]  /*38e0*/  ISETP.NE.OR P0, PT, R32, RZ, P0 ;  /* 0x000000ff2000720c */ /* 0x000fc80000705670 */
[----:B--2---:R-:W-:-:S04]  /*38f0*/  IADD3 R20, P1, PT, R21, R16, RZ ;  /* 0x0000001015147210 */ /* 0x004fc80007f3e0ff */
[----:B------:R-:W-:-:S05]  /*3900*/  LEA.HI.X.SX32 R21, R21, R17, 0x1, P1 ;  /* 0x0000001115157211 */ /* 0x000fca00008f0eff */
[----:B------:R-:W2:Y:S01]  /*3910*/  LDG.E.U8 R20, desc[UR4][R20.64] ;  /* 0x0000000414147981 */ /* 0x000ea2000c1e1100 */
[----:B------:R-:W-:-:S03]  /*3920*/  IMAD.MOV.U32 R23, RZ, RZ, 0x24 ;  /* 0x00000024ff177424 */ /* 0x000fc600078e00ff */
[----:B------:R0:W5:Y:S01]  /*3930*/  @!P0 LDG.E.U8 R27, desc[UR4][R4.64] ;  /* 0x00000004041b8981 */ /* 0x000162000c1e1100 */
[----:B------:R-:W-:Y:S01]  /*3940*/  IMAD R23, R28, 0xc, R23 ;  /* 0x0000000c1c177824 */ /* 0x000fe200078e0217 */
[----:B------:R-:W-:Y:S01]  /*3950*/  @!P0 PLOP3.LUT P1, PT, PT, PT, PT, 0x8, 0x80 ;  /* 0x000000000080881c */ /* 0x000fe20003f2e170 */
[----:B------:R-:W-:Y:S01]  /*3960*/  @!P0 IMAD.MOV.U32 R0, RZ, RZ, R9 ;  /* 0x000000ffff008224 */ /* 0x000fe200078e0009 */
[----:B------:R-:W-:Y:S01]  /*3970*/  @!P0 IADD3 R7, PT, PT, R6, -0x1, RZ ;  /* 0xffffffff06078810 */ /* 0x000fe20007ffe0ff */
[----:B------:R-:W-:-:S04]  /*3980*/  IMAD R23, R30, 0x4, R23 ;  /* 0x000000041e177824 */ /* 0x000fc800078e0217 */
[----:B------:R0:W1:Y:S01]  /*3990*/  LDC R30, c[0x3][R23+0xc] ;  /* 0x00c00300171e7b82 */ /* 0x0000620000000800 */
[----:B--2---:R-:W-:Y:S01]  /*39a0*/  ISETP.NE.AND P2, PT, R20, RZ, PT ;  /* 0x000000ff1400720c */ /* 0x004fe20003f45270 */
[----:B01----:R-:W-:-:S12]  /*39b0*/  @!P0 BRA `(.L_x_95) ;  /* 0x00000000001c8947 */ /* 0x003fd80003800000 */
[----:B------:R-:W-:-:S04]  /*39c0*/  ISETP.NE.AND P3, PT, R20, RZ, PT ;  /* 0x000000ff1400720c */ /* 0x000fc80003f65270 */
[----:B------:R-:W-:-:S09]  /*39d0*/  PLOP3.LUT P1, PT, P3, PT, PT, 0x8, 0x80 ;  /* 0x000000000080781c */ /* 0x000fd20001f2e170 */
[----:B------:R-:W-:Y:S01]  /*39e0*/  @!P3 IMAD.MOV.U32 R28, RZ, RZ, R29 ;  /* 0x000000ffff1cb224 */ /* 0x000fe200078e001d */
[----:B------:R-:W-:Y:S01]  /*39f0*/  @!P3 MOV R7, R31 ;  /* 0x0000001f0007b202 */ /* 0x000fe20000000f00 */
[----:B------:R-:W-:Y:S02]  /*3a00*/  @!P3 IMAD.MOV.U32 R26, RZ, RZ, R32 ;  /* 0x000000ffff1ab224 */ /* 0x000fe400078e0020 */
[----:B------:R-:W-:Y:S02]  /*3a10*/  @!P3 IMAD.MOV.U32 R0, RZ, RZ, R33 ;  /* 0x000000ffff00b224 */ /* 0x000fe400078e0021 */
[----:B------:R-:W-:-:S07]  /*3a20*/  @!P3 VIADD R34, R34, 0x1 ;  /* 0x000000012222b836 */ /* 0x000fce0000000000 */
.L_x_95:
        /* <DEDUP_REMOVED lines=9> */
.L_x_94:
[----:B------:R-:W-:-:S13]  /*3ac0*/  ISETP.NE.AND P0, PT, R19, 0x1, PT ;  /* 0x000000011300780c */ /* 0x000fda0003f05270 */
[----:B------:R-:W-:Y:S05]  /*3ad0*/  @!P0 BRA `(.L_x_97) ;  /* 0x0000001000148947 */ /* 0x000fea0003800000 */
[----:B------:R-:W-:-:S05]  /*3ae0*/  IMAD R21, R6, 0x4e0, R9 ;  /* 0x000004e006157824 */ /* 0x000fca00078e0209 */
[----:B------:R-:W-:-:S04]  /*3af0*/  IADD3 R20, P0, PT, R21, R16, RZ ;  /* 0x0000001015147210 */ /* 0x000fc80007f1e0ff */
[----:B------:R-:W-:-:S05]  /*3b00*/  IADD3.X R21, PT, PT, RZ, R17, RZ, P0, !PT ;  /* 0x00000011ff157210 */ /* 0x000fca00007fe4ff */
[----:B------:R-:W2:Y:S01]  /*3b10*/  LDG.E.U8 R26, desc[UR4][R20.64] ;  /* 0x00000004141a7981 */ /* 0x000ea2000c1e1100 */
[-C--:B------:R-:W-:Y:S02]  /*3b20*/  IABS R23, R15.reuse ;  /* 0x0000000f00177213 */ /* 0x080fe40000000000 */
[----:B------:R-:W-:Y:S02]  /*3b30*/  IABS R31, R15 ;  /* 0x0000000f001f7213 */ /* 0x000fe40000000000 */
[----:B------:R-:W0:Y:S01]  /*3b40*/  I2F.RP R27, R23 ;  /* 0x00000017001b7306 */ /* 0x000e220000209400 */
[----:B------:R-:W-:-:S07]  /*3b50*/  ISETP.NE.AND P2, PT, R15, RZ, PT ;  /* 0x000000ff0f00720c */ /* 0x000fce0003f45270 */
[----:B0-----:R-:W0:Y:S02]  /*3b60*/  MUFU.RCP R27, R27 ;  /* 0x0000001b001b7308 */ /* 0x001e240000001000 */
[----:B0-----:R-:W-:Y:S02]  /*3b70*/  VIADD R16, R27, 0xffffffe ;  /* 0x0ffffffe1b107836 */ /* 0x001fe40000000000 */
[----:B------:R-:W-:-:S04]  /*3b80*/  IMAD.MOV R27, RZ, RZ, -R31 ;  /* 0x000000ffff1b7224 */ /* 0x000fc800078e0a1f */
[----:B------:R0:W1:Y:S02]  /*3b90*/  F2I.FTZ.U32.TRUNC.NTZ R17, R16 ;  /* 0x0000001000117305 */ /* 0x000064000021f000 */
[----:B0-----:R-:W-:Y:S02]  /*3ba0*/  HFMA2 R16, -RZ, RZ, 0, 0 ;  /* 0x00000000ff107431 */ /* 0x001fe400000001ff */
[----:B-1----:R-:W-:-:S04]  /*3bb0*/  IMAD.MOV R28, RZ, RZ, -R17 ;  /* 0x000000ffff1c7224 */ /* 0x002fc800078e0a11 */
[----:B------:R-:W-:-:S04]  /*3bc0*/  IMAD R29, R28, R23, RZ ;  /* 0x000000171c1d7224 */ /* 0x000fc800078e02ff */
[----:B------:R-:W-:Y:S01]  /*3bd0*/  IMAD.HI.U32 R28, R17, R29, R16 ;  /* 0x0000001d111c7227 */ /* 0x000fe200078e0010 */
[----:B--2---:R-:W-:Y:S02]  /*3be0*/  IABS R30, R26 ;  /* 0x0000001a001e7213 */ /* 0x004fe40000000000 */
[----:B------:R-:W-:-:S03]  /*3bf0*/  ISETP.GE.AND P1, PT, R26, RZ, PT ;  /* 0x000000ff1a00720c */ /* 0x000fc60003f26270 */
[----:B------:R-:W-:-:S04]  /*3c00*/  IMAD.MOV.U32 R17, RZ, RZ, R30 ;  /* 0x000000ffff117224 */ /* 0x000fc800078e001e */
[----:B------:R-:W-:-:S04]  /*3c10*/  IMAD.HI.U32 R16, R28, R17, RZ ;  /* 0x000000111c107227 */ /* 0x000fc800078e00ff */
[----:B------:R-:W-:-:S05]  /*3c20*/  IMAD R16, R16, R27, R17 ;  /* 0x0000001b10107224 */ /* 0x000fca00078e0211 */
[----:B------:R-:W-:-:S13]  /*3c30*/  ISETP.GT.U32.AND P0, PT, R23, R16, PT ;  /* 0x000000101700720c */ /* 0x000fda0003f04070 */
[----:B------:R-:W-:-:S05]  /*3c40*/  @!P0 IMAD.IADD R16, R16, 0x1, -R23 ;  /* 0x0000000110108824 */ /* 0x000fca00078e0a17 */
[----:B------:R-:W-:-:S13]  /*3c50*/  ISETP.GT.U32.AND P0, PT, R23, R16, PT ;  /* 0x000000101700720c */ /* 0x000fda0003f04070 */
[----:B------:R-:W-:-:S05]  /*3c60*/  @!P0 IMAD.IADD R16, R16, 0x1, -R23 ;  /* 0x0000000110108824 */ /* 0x000fca00078e0a17 */
[----:B------:R-:W-:Y:S02]  /*3c70*/  @!P1 IADD3 R16, PT, PT, -R16, RZ, RZ ;  /* 0x000000ff10109210 */ /* 0x000fe40007ffe1ff */
        /* <DEDUP_REMOVED lines=11> */
[----:B------:R-:W-:Y:S01]  /*3d30*/  ISETP.GT.AND P1, PT, R25, R12, PT ;  /* 0x0000000c1900720c */ /* 0x000fe20003f24270 */
[----:B------:R-:W-:Y:S01]  /*3d40*/  VIADD R31, R18, 0x1 ;  /* 0x00000001121f7836 */ /* 0x000fe20000000000 */
[----:B------:R-:W-:-:S02]  /*3d50*/  ISETP.LT.OR P0, PT, R22, R13, P0 ;  /* 0x0000000d1600720c */ /* 0x000fc40000701670 */
[----:B------:R-:W-:-:S04]  /*3d60*/  ISETP.LT.OR P1, PT, R25, R14, P1 ;  /* 0x0000000e1900720c */ /* 0x000fc80000f21670 */
[----:B------:R-:W-:Y:S01]  /*3d70*/  PLOP3.LUT P0, PT, P0, P1, PT, 0xf8, 0x8f ;  /* 0x00000000008f781c */ /* 0x000fe20000703f70 */
        /* <DEDUP_REMOVED lines=14> */
[----:B------:R-:W-:Y:S01]  /*3e60*/  MOV R10, R25 ;  /* 0x00000019000a7202 */ /* 0x000fe20000000f00 */
[----:B--2---:R-:W-:Y:S02]  /*3e70*/  IMAD.MOV.U32 R27, RZ, RZ, R23 ;  /* 0x000000ffff1b7224 */ /* 0x004fe400078e0017 */
[----:B------:R-:W-:Y:S02]  /*3e80*/  IMAD.MOV.U32 R37, RZ, RZ, R9 ;  /* 0x000000ffff257224 */ /* 0x000fe400078e0009 */
[----:B------:R-:W-:-:S07]  /*3e90*/  IMAD.MOV.U32 R39, RZ, RZ, R6 ;  /* 0x000000ffff277224 */ /* 0x000fce00078e0006 */
.L_x_101:
[----:B01----:R-:W0:Y:S01]  /*3ea0*/  LDC.64 R24, c[0x0][0x380] ;  /* 0x0000e000ff187b82 */ /* 0x003e220000000a00 */
[----:B------:R-:W-:Y:S01]  /*3eb0*/  IMAD R26, R10, 0x4e0, R22 ;  /* 0x000004e00a1a7824 */ /* 0x000fe200078e0216 */
[----:B------:R-:W-:-:S06]  /*3ec0*/  IADD3 R29, PT, PT, R27, 0x1, RZ ;  /* 0x000000011b1d7810 */ /* 0x000fcc0007ffe0ff */
        /* <DEDUP_REMOVED lines=10> */
[----:B------:R-:W-:Y:S01]  /*3f70*/  IMAD.IADD R30, R37, 0x1, -R22 ;  /* 0x00000001251e7824 */ /* 0x000fe200078e0a16 */
[----:B------:R-:W-:Y:S01]  /*3f80*/  MOV R35, R10 ;  /* 0x0000000a00237202 */ /* 0x000fe20000000f00 */
[----:B------:R-:W-:-:S02]  /*3f90*/  IMAD.IADD R34, R39, 0x1, -R10 ;  /* 0x0000000127227824 */ /* 0x000fc400078e0a0a */
[----:B------:R-:W-:Y:S02]  /*3fa0*/  IMAD.MOV.U32 R32, RZ, RZ, RZ ;  /* 0x000000ffff207224 */ /* 0x000fe400078e00ff */
[----:B------:R-:W-:-:S07]  /*3fb0*/  IMAD.MOV.U32 R36, RZ, RZ, R22 ;  /* 0x000000ffff247224 */ /* 0x000fce00078e0016 */
.L_x_99:
[----:B0-----:R-:W-:Y:S01]  /*3fc0*/  IADD3 R24, PT, PT, -R34, 0x1, RZ ;  /* 0x0000000122187810 */ /* 0x001fe20007ffe1ff */
[----:B------:R-:W-:-:S04]  /*3fd0*/  IMAD R37, R30, 0xc, RZ ;  /* 0x0000000c1e257824 */ /* 0x000fc800078e02ff */
[--C-:B------:R-:W-:Y:S02]  /*3fe0*/  IMAD R39, R24, 0x4, R37.reuse ;  /* 0x0000000418277824 */ /* 0x100fe400078e0225 */
[----:B------:R-:W-:Y:S01]  /*3ff0*/  IMAD R38, R34, 0x4, R37 ;  /* 0x0000000422267824 */ /* 0x000fe200078e0225 */
        /* <DEDUP_REMOVED lines=14> */
[----:B------:R-:W-:Y:S01]  /*40e0*/  @!P0 IADD3 R32, PT, PT, R32, 0x1, RZ ;  /* 0x0000000120208810 */ /* 0x000fe20007ffe0ff */
[----:B------:R-:W-:Y:S01]  /*40f0*/  @!P0 IMAD.MOV.U32 R28, RZ, RZ, R36 ;  /* 0x000000ffff1c8224 */ /* 0x000fe200078e0024 */
[----:B------:R-:W-:Y:S01]  /*4100*/  @!P0 MOV R34, R39 ;  /* 0x0000002700228202 */ /* 0x000fe20000000f00 */
[----:B------:R-:W-:Y:S01]  /*4110*/  @!P0 IMAD.MOV.U32 R31, RZ, RZ, R35 ;  /* 0x000000ffff1f8224 */ /* 0x000fe200078e0023 */
[----:B------:R-:W-:Y:S01]  /*4120*/  ISETP.GE.AND P1, PT, R32, 0x9, PT ;  /* 0x000000092000780c */ /* 0x000fe20003f26270 */
[----:B------:R-:W-:Y:S02]  /*4130*/  @!P0 IMAD.MOV.U32 R30, RZ, RZ, R41 ;  /* 0x000000ffff1e8224 */ /* 0x000fe400078e0029 */
[----:B------:R-:W-:Y:S02]  /*4140*/  IMAD.MOV.U32 R35, RZ, RZ, R31 ;  /* 0x000000ffff237224 */ /* 0x000fe400078e001f */
[----:B------:R-:W-:-:S02]  /*4150*/  IMAD.MOV.U32 R36, RZ, RZ, R28 ;  /* 0x000000ffff247224 */ /* 0x000fc400078e001c */
[----:B0----5:R-:W-:-:S06]  /*4160*/  @!P0 IMAD R33, R33, R38, RZ ;  /* 0x0000002621218224 */ /* 0x021fcc00078e02ff */
[----:B------:R-:W-:Y:S05]  /*4170*/  @!P1 BRA P2, `(.L_x_99) ;  /* 0xfffffffc00909947 */ /* 0x000fea000103ffff */
[----:B------:R-:W-:Y:S01]  /*4180*/  ISETP.GT.AND P0, PT, R28, R11, PT ;  /* 0x0000000b1c00720c */ /* 0x000fe20003f04270 */
[----:B------:R-:W-:Y:S01]  /*4190*/  IMAD R26, R10, 0x4e0, R22 ;  /* 0x000004e00a1a7824 */ /* 0x000fe200078e0216 */
[C---:B------:R-:W-:Y:S01]  /*41a0*/  ISETP.GT.AND P1, PT, R31.reuse, R12, PT ;  /* 0x0000000c1f00720c */ /* 0x040fe20003f24270 */
[----:B------:R-:W-:Y:S01]  /*41b0*/  IMAD.MOV.U32 R39, RZ, RZ, R10 ;  /* 0x000000ffff277224 */ /* 0x000fe200078e000a */
[----:B------:R-:W-:Y:S01]  /*41c0*/  ISETP.LT.OR P0, PT, R28, R13, P0 ;  /* 0x0000000d1c00720c */ /* 0x000fe20000701670 */
[----:B------:R-:W-:Y:S01]  /*41d0*/  IMAD.MOV.U32 R27, RZ, RZ, R29 ;  /* 0x000000ffff1b7224 */ /* 0x000fe200078e001d */
[----:B------:R-:W-:Y:S02]  /*41e0*/  ISETP.LT.OR P1, PT, R31, R14, P1 ;  /* 0x0000000e1f00720c */ /* 0x000fe40000f21670 */
[----:B------:R-:W-:Y:S02]  /*41f0*/  MOV R37, R22 ;  /* 0x0000001600257202 */ /* 0x000fe40000000f00 */
[----:B------:R-:W-:-:S02]  /*4200*/  PLOP3.LUT P0, PT, P0, P1, PT, 0xf8, 0x8f ;  /* 0x00000000008f781c */ /* 0x000fc40000703f70 */
[----:B------:R-:W-:-:S04]  /*4210*/  IADD3 R24, P1, PT, R26, R24, RZ ;  /* 0x000000181a187210 */ /* 0x000fc80007f3e0ff */
[----:B------:R-:W-:Y:S02]  /*4220*/  LEA.HI.X.SX32 R25, R26, R25, 0x1, P1 ;  /* 0x000000191a197211 */ /* 0x000fe400008f0eff */
[----:B------:R-:W-:-:S04]  /*4230*/  ISETP.NE.AND P1, PT, R31, R6, PT ;  /* 0x000000061f00720c */ /* 0x000fc80003f25270 */
[----:B------:R-:W-:Y:S01]  /*4240*/  ISETP.NE.OR P1, PT, R28, R9, P1 ;  /* 0x000000091c00720c */ /* 0x000fe20000f25670 */
[----:B------:R0:W-:Y:S01]  /*4250*/  @P0 STG.E desc[UR4][R20.64+0x24], R28 ;  /* 0x0000241c14000986 */ /* 0x0001e2000c101904 */
[----:B------:R-:W-:Y:S02]  /*4260*/  @P0 IMAD.MOV.U32 R26, RZ, RZ, 0x2 ;  /* 0x00000002ff1a0424 */ /* 0x000fe400078e00ff */
[----:B------:R-:W-:Y:S01]  /*4270*/  ISETP.NE.OR P1, PT, R22, R0, P1 ;  /* 0x000000001600720c */ /* 0x000fe20000f25670 */
[----:B------:R0:W-:Y:S01]  /*4280*/  @P0 STG.E desc[UR4][R20.64+0x28], R31 ;  /* 0x0000281f14000986 */ /* 0x0001e2000c101904 */
[----:B------:R-:W-:Y:S02]  /*4290*/  @!P0 IMAD.MOV.U32 R26, RZ, RZ, RZ ;  /* 0x000000ffff1a8224 */ /* 0x000fe400078e00ff */
[----:B------:R-:W-:Y:S01]  /*42a0*/  ISETP.NE.OR P1, PT, R10, R7, P1 ;  /* 0x000000070a00720c */ /* 0x000fe20000f25670 */
[----:B------:R0:W-:Y:S04]  /*42b0*/  @P0 STG.E desc[UR4][R16.64+0x4], R29 ;  /* 0x0000041d10000986 */ /* 0x0001e8000c101904 */
[----:B------:R0:W-:Y:S04]  /*42c0*/  @!P0 STG.E desc[UR4][R20.64+0x24], R28 ;  /* 0x0000241c14008986 */ /* 0x0001e8000c101904 */
[----:B------:R0:W-:Y:S04]  /*42d0*/  @!P0 STG.E desc[UR4][R20.64+0x28], R31 ;  /* 0x0000281f14008986 */ /* 0x0001e8000c101904 */
[----:B------:R0:W-:Y:S01]  /*42e0*/  STG.E.U8 desc[UR4][R24.64], R33 ;  /* 0x0000002118007986 */ /* 0x0001e2000c101104 */
[----:B------:R-:W-:Y:S05]  /*42f0*/  @P1 BRA `(.L_x_100) ;  /* 0x00000000002c1947 */ /* 0x000fea0003800000 */
[----:B0-----:R-:W0:Y:S01]  /*4300*/  LDC.64 R24, c[0x0][0x398] ;  /* 0x0000e600ff187b82 */ /* 0x001e220000000a00 */
[----:B------:R-:W-:Y:S01]  /*4310*/  HFMA2 R33, -RZ, RZ, 0, 5.9604644775390625e-08 ;  /* 0x00000001ff217431 */ /* 0x000fe200000001ff */
[----:B------:R1:W-:Y:S01]  /*4320*/  STG.E desc[UR4][R16.64+0x4], R29 ;  /* 0x0000041d10007986 */ /* 0x0003e2000c101904 */
[----:B------:R-:W-:-:S03]  /*4330*/  IMAD.MOV.U32 R26, RZ, RZ, 0x1 ;  /* 0x00000001ff1a7424 */ /* 0x000fc600078e00ff */
[----:B------:R1:W-:Y:S04]  /*4340*/  STG.E desc[UR4][R16.64+0x8], R33 ;  /* 0x0000082110007986 */ /* 0x0003e8000c101904 */
[----:B------:R1:W-:Y:S04]  /*4350*/  STG.E desc[UR4][R20.64+0x34], R23 ;  /* 0x0000341714007986 */ /* 0x0003e8000c101904 */
[----:B------:R1:W-:Y:S04]  /*4360*/  STG.E desc[UR4][R20.64+0x24], R9 ;  /* 0x0000240914007986 */ /* 0x0003e8000c101904 */
[----:B------:R1:W-:Y:S01]  /*4370*/  STG.E desc[UR4][R20.64+0x28], R6 ;  /* 0x0000280614007986 */ /* 0x0003e2000c101904 */
[----:B0-----:R-:W-:-:S05]  /*4380*/  IMAD.WIDE.U32 R24, R23, 0x1c, R24 ;  /* 0x0000001c17187825 */ /* 0x001fca00078e0018 */
[----:B------:R1:W-:Y:S04]  /*4390*/  STG.E desc[UR4][R24.64+0x10], R0 ;  /* 0x0000100018007986 */ /* 0x0003e8000c101904 */
[----:B------:R1:W-:Y:S02]  /*43a0*/  STG.E desc[UR4][R24.64+0x14], R7 ;  /* 0x0000140718007986 */ /* 0x0003e4000c101904 */
.L_x_100:
[----:B------:R-:W-:Y:S01]  /*43b0*/  ISETP.NE.AND P0, PT, R26, RZ, PT ;  /* 0x000000ff1a00720c */ /* 0x000fe20003f05270 */
[----:B------:R-:W-:Y:S02]  /*43c0*/  IMAD.MOV.U32 R10, RZ, RZ, R31 ;  /* 0x000000ffff0a7224 */ /* 0x000fe400078e001f */
[----:B------:R-:W-:-:S10]  /*43d0*/  IMAD.MOV.U32 R22, RZ, RZ, R28 ;  /* 0x000000ffff167224 */ /* 0x000fd400078e001c */
[----:B------:R-:W-:Y:S05]  /*43e0*/  @!P0 BRA `(.L_x_101) ;  /* 0xfffffff800ac8947 */ /* 0x000fea000383ffff */
[----:B------:R-:W-:-:S13]  /*43f0*/  ISETP.NE.AND P0, PT, R26, 0x2, PT ;  /* 0x000000021a00780c */ /* 0x000fda0003f05270 */
[----:B------:R-:W-:Y:S01]  /*4400*/  @P0 MOV R8, R27 ;  /* 0x0000001b00080202 */ /* 0x000fe20000000f00 */
[----:B------:R-:W-:Y:S06]  /*4410*/  @P0 BRA `(.L_x_102) ;  /* 0x0000000400540947 */ /* 0x000fec0003800000 */
[----:B-1----:R-:W-:Y:S01]  /*4420*/  IMAD.MOV.U32 R23, RZ, RZ, R27 ;  /* 0x000000ffff177224 */ /* 0x002fe200078e001b */
[----:B------:R-:W-:Y:S06]  /*4430*/  BRA `(.L_x_103) ;  /* 0x0000000000047947 */ /* 0x000fec0003800000 */
.L_x_98:
[----:B------:R0:W-:Y:S02]  /*4440*/  STG.E desc[UR4][R26.64+0x18], RZ ;  /* 0x000018ff1a007986 */ /* 0x0001e4000c101904 */
.L_x_103:
[C---:B------:R-:W-:Y:S02]  /*4450*/  ISETP.GT.AND P0, PT, R0.reuse, R11, PT ;  /* 0x0000000b0000720c */ /* 0x040fe40003f04270 */
[C---:B------:R-:W-:Y:S02]  /*4460*/  ISETP.GT.AND P1, PT, R7.reuse, R12, PT ;  /* 0x0000000c0700720c */ /* 0x040fe40003f24270 */
[----:B------:R-:W-:Y:S02]  /*4470*/  ISETP.LT.OR P0, PT, R0, R13, P0 ;  /* 0x0000000d0000720c */ /* 0x000fe40000701670 */
[----:B------:R-:W-:-:S04]  /*4480*/  ISETP.LT.OR P1, PT, R7, R14, P1 ;  /* 0x0000000e0700720c */ /* 0x000fc80000f21670 */
[----:B------:R-:W-:-:S13]  /*4490*/  PLOP3.LUT P0, PT, P0, P1, PT, 0xf8, 0x8f ;  /* 0x00000000008f781c */ /* 0x000fda0000703f70 */
[----:B0-2---:R-:W0:Y:S01]  /*44a0*/  @P0 LDC.64 R20, c[0x0][0x398] ;  /* 0x0000e600ff140b82 */ /* 0x005e220000000a00 */
[----:B------:R-:W-:Y:S02]  /*44b0*/  @P0 VIADD R25, R8, 0x1 ;  /* 0x0000000108190836 */ /* 0x000fe40000000000 */
[----:B------:R-:W-:Y:S02]  /*44c0*/  @P0 IMAD.MOV.U32 R8, RZ, RZ, R23 ;  /* 0x000000ffff080224 */ /* 0x000fe400078e0017 */
[----:B0-----:R-:W-:-:S05]  /*44d0*/  @P0 IMAD.WIDE.U32 R20, R25, 0x1c, R20 ;  /* 0x0000001c19140825 */ /* 0x001fca00078e0014 */
[----:B------:R2:W-:Y:S04]  /*44e0*/  @P0 STG.E desc[UR4][R20.64+0x10], R0 ;  /* 0x0000100014000986 */ /* 0x0005e8000c101904 */
[----:B------:R2:W-:Y:S01]  /*44f0*/  @P0 STG.E desc[UR4][R20.64+0x14], R7 ;  /* 0x0000140714000986 */ /* 0x0005e2000c101904 */
[----:B------:R-:W-:Y:S05]  /*4500*/  @P0 BRA `(.L_x_102) ;  /* 0x0000000400180947 */ /* 0x000fea0003800000 */
[----:B------:R0:W5:Y:S01]  /*4510*/  LDG.E R8, desc[UR4][R16.64] ;  /* 0x0000000410087981 */ /* 0x000162000c1e1900 */
[----:B------:R-:W-:Y:S01]  /*4520*/  MOV R31, R7 ;  /* 0x00000007001f7202 */ /* 0x000fe20000000f00 */
[----:B------:R-:W-:Y:S02]  /*4530*/  IMAD.MOV.U32 R10, RZ, RZ, R0 ;  /* 0x000000ffff0a7224 */ /* 0x000fe400078e0000 */
[----:B------:R-:W-:Y:S02]  /*4540*/  IMAD.MOV.U32 R27, RZ, RZ, R6 ;  /* 0x000000ffff1b7224 */ /* 0x000fe400078e0006 */
[----:B------:R-:W-:-:S07]  /*4550*/  IMAD.MOV.U32 R29, RZ, RZ, R9 ;  /* 0x000000ffff1d7224 */ /* 0x000fce00078e0009 */
.L_x_105:
[----:B---3--:R-:W1:Y:S01]  /*4560*/  LDC.64 R24, c[0x0][0x380] ;  /* 0x0000e000ff187b82 */ /* 0x008e620000000a00 */
[----:B------:R-:W-:-:S07]  /*4570*/  IMAD R22, R31, 0x4e0, R10 ;  /* 0x000004e01f167824 */ /* 0x000fce00078e020a */
[----:B--2---:R-:W2:Y:S01]  /*4580*/  LDC.64 R20, c[0x0][0x398] ;  /* 0x0000e600ff147b82 */ /* 0x004ea20000000a00 */
[----:B-1----:R-:W-:-:S04]  /*4590*/  IADD3 R24, P0, PT, R22, R24, RZ ;  /* 0x0000001816187210 */ /* 0x002fc80007f1e0ff */
        /* <DEDUP_REMOVED lines=8> */
[----:B------:R-:W-:Y:S01]  /*4620*/  IADD3 R23, PT, PT, R23, 0x1, RZ ;  /* 0x0000000117177810 */ /* 0x000fe20007ffe0ff */
[--C-:B------:R-:W-:Y:S01]  /*4630*/  IMAD.IADD R28, R29, 0x1, -R10.reuse ;  /* 0x000000011d1c7824 */ /* 0x100fe200078e0a0a */
[-C--:B------:R-:W-:Y:S01]  /*4640*/  MOV R32, R31.reuse ;  /* 0x0000001f00207202 */ /* 0x080fe20000000f00 */
[----:B------:R-:W-:Y:S01]  /*4650*/  IMAD.IADD R26, R27, 0x1, -R31 ;  /* 0x000000011b1a7824 */ /* 0x000fe200078e0a1f */
[----:B-1----:R-:W-:Y:S01]  /*4660*/  MOV R27, R31 ;  /* 0x0000001f001b7202 */ /* 0x002fe20000000f00 */
[----:B------:R-:W-:-:S02]  /*4670*/  IMAD.MOV.U32 R34, RZ, RZ, R10 ;  /* 0x000000ffff227224 */ /* 0x000fc400078e000a */
[----:B------:R-:W-:Y:S02]  /*4680*/  IMAD.MOV.U32 R30, RZ, RZ, RZ ;  /* 0x000000ffff1e7224 */ /* 0x000fe400078e00ff */
[----:B------:R-:W-:Y:S02]  /*4690*/  IMAD.MOV.U32 R8, RZ, RZ, R23 ;  /* 0x000000ffff087224 */ /* 0x000fe400078e0017 */
[----:B--2---:R-:W-:-:S07]  /*46a0*/  IMAD.MOV.U32 R29, RZ, RZ, R10 ;  /* 0x000000ffff1d7224 */ /* 0x004fce00078e000a */
.L_x_104:
[----:B------:R-:W-:Y:S01]  /*46b0*/  IADD3 R10, PT, PT, -R26, 0x1, RZ ;  /* 0x000000011a0a7810 */ /* 0x000fe20007ffe1ff */
[----:B------:R-:W1:Y:S01]  /*46c0*/  LDC.64 R22, c[0x0][0x380] ;  /* 0x0000e000ff167b82 */ /* 0x000e620000000a00 */
[----:B------:R-:W-:-:S03]  /*46d0*/  IADD3 R35, PT, PT, -R28, 0x1, RZ ;  /* 0x000000011c237810 */ /* 0x000fc60007ffe1ff */
[----:B------:R-:W-:-:S04]  /*46e0*/  IMAD.SHL.U32 R10, R10, 0x4, RZ ;  /* 0x000000040a0a7824 */ /* 0x000fc800078e00ff */
[--C-:B------:R-:W-:Y:S02]  /*46f0*/  IMAD R36, R28, 0xc, R10.reuse ;  /* 0x0000000c1c247824 */ /* 0x100fe400078e020a */
[----:B------:R-:W-:-:S04]  /*4700*/  IMAD R37, R35, 0xc, R10 ;  /* 0x0000000c23257824 */ /* 0x000fc800078e020a */
[----:B------:R-:W2:Y:S08]  /*4710*/  LDC R36, c[0x3][R36+0xc] ;  /* 0x00c0030024247b82 */ /* 0x000eb00000000800 */
[----:B------:R-:W3:Y:S01]  /*4720*/  LDC R40, c[0x3][R37] ;  /* 0x00c0000025287b82 */ /* 0x000ee20000000800 */
[----:B--2---:R-:W-:Y:S02]  /*4730*/  IMAD.IADD R10, R29, 0x1, R36 ;  /* 0x000000011d0a7824 */ /* 0x004fe400078e0224 */
[----:B---3--:R-:W-:-:S04]  /*4740*/  IMAD.IADD R31, R27, 0x1, R40 ;  /* 0x000000011b1f7824 */ /* 0x008fc800078e0228 */
[----:B------:R-:W-:-:S05]  /*4750*/  IMAD R38, R31, 0x4e0, R10 ;  /* 0x000004e01f267824 */ /* 0x000fca00078e020a */
[----:B-1----:R-:W-:-:S04]  /*4760*/  IADD3 R22, P0, PT, R38, R22, RZ ;  /* 0x0000001626167210 */ /* 0x002fc80007f1e0ff */
        /* <DEDUP_REMOVED lines=10> */
[----:B------:R-:W-:Y:S01]  /*4810*/  @!P0 IMAD.MOV.U32 R28, RZ, RZ, R36 ;  /* 0x000000ffff1c8224 */ /* 0x000fe200078e0024 */
[----:B------:R-:W-:Y:S01]  /*4820*/  MOV R34, R10 ;  /* 0x0000000a00227202 */ /* 0x000fe20000000f00 */
[----:B------:R-:W-:Y:S02]  /*4830*/  @!P0 IMAD.U32 R38, R35, 0x4, R38 ;  /* 0x0000000423268824 */ /* 0x000fe400078e0026 */
[----:B------:R-:W-:-:S02]  /*4840*/  @!P0 IMAD.MOV.U32 R26, RZ, RZ, R40 ;  /* 0x000000ffff1a8224 */ /* 0x000fc400078e0028 */
[----:B------:R-:W-:Y:S02]  /*4850*/  IMAD.MOV.U32 R32, RZ, RZ, R31 ;  /* 0x000000ffff207224 */ /* 0x000fe400078e001f */
[----:B------:R-:W1:Y:S02]  /*4860*/  @!P0 LDC R38, c[0x3][R38+0xc] ;  /* 0x00c0030026268b82 */ /* 0x000e640000000800 */
[----:B-1---5:R-:W-:Y:S02]  /*4870*/  @!P0 IMAD R33, R33, R38, RZ ;  /* 0x0000002621218224 */ /* 0x022fe400078e02ff */
        /* <DEDUP_REMOVED lines=15> */
.L_x_102:
[----:B---3--:R-:W3:Y:S02]  /*4970*/  LDG.E R10, desc[UR4][R16.64+0x8] ;  /* 0x00000804100a7981 */ /* 0x008ee4000c1e1900 */
[----:B---3--:R-:W-:Y:S01]  /*4980*/  ISETP.NE.AND P0, PT, R10, 0x1, PT ;  /* 0x000000010a00780c */ /* 0x008fe20003f05270 */
[----:B------:R-:W-:-:S12]  /*4990*/  VIADD R10, R18, 0x1 ;  /* 0x00000001120a7836 */ /* 0x000fd80000000000 */
[----:B------:R-:W-:Y:S05]  /*49a0*/  @P0 BRA `(.L_x_97) ;  /* 0x0000000000600947 */ /* 0x000fea0003800000 */
[----:B012---:R-:W0:Y:S01]  /*49b0*/  S2R R21, SR_LANEID ;  /* 0x0000000000157919 */ /* 0x007e220000000000 */
        /* <DEDUP_REMOVED lines=20> */
[----:B--2---:R-:W-:Y:S01]  /*4b00*/  IADD3 R17, PT, PT, R10, -0x1, RZ ;  /* 0xffffffff0a117810 */ /* 0x004fe20007ffe0ff */
[----:B------:R-:W-:-:S04]  /*4b10*/  IMAD.MOV.U32 R10, RZ, RZ, R18 ;  /* 0x000000ffff0a7224 */ /* 0x000fc800078e0012 */
[----:B------:R3:W-:Y:S03]  /*4b20*/  STG.E desc[UR4][R2.64], R17 ;  /* 0x0000001102007986 */ /* 0x0007e6000c101904 */
.L_x_97:
[----:B------:R-:W-:-:S13]  /*4b30*/  ISETP.NE.AND P0, PT, R19, RZ, PT ;  /* 0x000000ff1300720c */ /* 0x000fda0003f05270 */
[----:B------:R-:W-:Y:S05]  /*4b40*/  @!P0 BRA `(.L_x_106) ;  /* 0xffffffe400e48947 */ /* 0x000fea000383ffff */
[----:B------:R-:W-:Y:S05]  /*4b50*/  BRA `(.L_x_55) ;  /* 0x00000000007c7947 */ /* 0x000fea0003800000 */
.L_x_59:
[----:B------:R-:W0:Y:S01]  /*4b60*/  S2R R5, SR_LANEID ;  /* 0x0000000000057919 */ /* 0x000e220000000000 */
[----:B------:R-:W-:Y:S01]  /*4b70*/  VOTEU.ANY UR6, UPT, PT ;  /* 0x0000000000067886 */ /* 0x000fe200038e0100 */
[----:B------:R-:W1:Y:S01]  /*4b80*/  LDC.64 R16, c[0x0][0x3b0] ;  /* 0x0000ec00ff107b82 */ /* 0x000e620000000a00 */
[----:B------:R-:W0:Y:S01]  /*4b90*/  FLO.U32 R0, UR6 ;  /* 0x0000000600007d00 */ /* 0x000e2200080e0000 */
[----:B------:R-:W2:Y:S06]  /*4ba0*/  S2R R20, SR_LTMASK ;  /* 0x0000000000147919 */ /* 0x000eac0000003900 */
[----:B------:R-:W3:Y:S01]  /*4bb0*/  LDC.64 R18, c[0x0][0x398] ;  /* 0x0000e600ff127b82 */ /* 0x000ee20000000a00 */
[----:B------:R-:W1:Y:S01]  /*4bc0*/  POPC R15, UR6 ;  /* 0x00000006000f7d09 */ /* 0x000e620008000000 */
[----:B0-----:R-:W-:-:S06]  /*4bd0*/  ISETP.EQ.U32.AND P0, PT, R0, R5, PT ;  /* 0x000000050000720c */ /* 0x001fcc0003f02070 */
[----:B------:R-:W0:Y:S07]  /*4be0*/  LDC.64 R4, c[0x0][0x3a8] ;  /* 0x0000ea00ff047b82 */ /* 0x000e2e0000000a00 */
[----:B-1----:R-:W4:Y:S01]  /*4bf0*/  @P0 ATOMG.E.ADD.STRONG.GPU PT, R15, desc[UR4][R16.64], R15 ;  /* 0x8000000f100f09a8 */ /* 0x002f2200081ef104 */
[----:B--2---:R-:W-:Y:S01]  /*4c00*/  LOP3.LUT R20, R20, UR6, RZ, 0xc0, !PT ;  /* 0x0000000614147c12 */ /* 0x004fe2000f8ec0ff */
[----:B------:R-:W-:-:S04]  /*4c10*/  VIADD R8, R8, 0x1 ;  /* 0x0000000108087836 */ /* 0x000fc80000000000 */
[----:B---3--:R-:W-:Y:S01]  /*4c20*/  IMAD.WIDE.U32 R18, R8, 0x1c, R18 ;  /* 0x0000001c08127825 */ /* 0x008fe200078e0012 */
[----:B------:R-:W1:Y:S01]  /*4c30*/  POPC R20, R20 ;  /* 0x0000001400147309 */ /* 0x000e620000000000 */
[----:B----4-:R2:W1:Y:S02]  /*4c40*/  SHFL.IDX PT, R7, R15, R0, 0x1f ;  /* 0x00001f000f077589 */ /* 0x01046400000e0000 */
[----:B--2---:R-:W-:Y:S02]  /*4c50*/  IMAD.MOV.U32 R15, RZ, RZ, R22 ;  /* 0x000000ffff0f7224 */ /* 0x004fe400078e0016 */
[----:B------:R-:W-:Y:S02]  /*4c60*/  IMAD.MOV.U32 R0, RZ, RZ, R9 ;  /* 0x000000ffff007224 */ /* 0x000fe400078e0009 */
[----:B-1----:R-:W-:-:S04]  /*4c70*/  IMAD.IADD R7, R7, 0x1, R20 ;  /* 0x0000000107077824 */ /* 0x002fc800078e0214 */
[----:B0-----:R-:W-:-:S04]  /*4c80*/  IMAD.WIDE R4, R7, 0xc, R4 ;  /* 0x0000000c07047825 */ /* 0x001fc800078e0204 */
[----:B------:R-:W-:Y:S01]  /*4c90*/  HFMA2 R7, -RZ, RZ, 0, 5.9604644775390625e-08 ;  /* 0x00000001ff077431 */ /* 0x000fe200000001ff */
[----:B------:R-:W-:Y:S04]  /*4ca0*/  STG.E desc[UR4][R4.64+0x10], R8 ;  /* 0x0000100804007986 */ /* 0x000fe8000c101904 */
[----:B------:R0:W-:Y:S04]  /*4cb0*/  STG.E desc[UR4][R4.64+0x14], R7 ;  /* 0x0000140704007986 */ /* 0x0001e8000c101904 */
[----:B------:R4:W-:Y:S04]  /*4cc0*/  STG.E desc[UR4][R4.64+0xc], R8 ;  /* 0x00000c0804007986 */ /* 0x0009e8000c101904 */
[----:B------:R4:W-:Y:S04]  /*4cd0*/  STG.E desc[UR4][R18.64+0x18], R8 ;  /* 0x0000180812007986 */ /* 0x0009e8000c101904 */
[----:B------:R4:W-:Y:S01]  /*4ce0*/  STG.E desc[UR4][R18.64+0x8], R9 ;  /* 0x0000080912007986 */ /* 0x0009e2000c101904 */
[----:B0-----:R-:W-:-:S03]  /*4cf0*/  IMAD.MOV.U32 R7, RZ, RZ, R6 ;  /* 0x000000ffff077224 */ /* 0x001fc600078e0006 */
[----:B------:R4:W-:Y:S04]  /*4d00*/  STG.E desc[UR4][R18.64+0xc], R6 ;  /* 0x00000c0612007986 */ /* 0x0009e8000c101904 */
[----:B------:R4:W-:Y:S04]  /*4d10*/  STG.E desc[UR4][R18.64], R9 ;  /* 0x0000000912007986 */ /* 0x0009e8000c101904 */
[----:B------:R4:W-:Y:S04]  /*4d20*/  STG.E desc[UR4][R18.64+0x4], R6 ;  /* 0x0000040612007986 */ /* 0x0009e8000c101904 */
[----:B------:R4:W-:Y:S04]  /*4d30*/  STG.E desc[UR4][R18.64+0x10], R9 ;  /* 0x0000100912007986 */ /* 0x0009e8000c101904 */
[----:B------:R4:W-:Y:S02]  /*4d40*/  STG.E desc[UR4][R18.64+0x14], R6 ;  /* 0x0000140612007986 */ /* 0x0009e4000c101904 */
.L_x_55:
[C---:B------:R-:W-:Y:S02]  /*4d50*/  ISETP.NE.AND P0, PT, R9.reuse, R11, PT ;  /* 0x0000000b0900720c */ /* 0x040fe40003f05270 */
[----:B-1--4-:R-:W-:-:S11]  /*4d60*/  IADD3 R9, PT, PT, R9, 0x1, RZ ;  /* 0x0000000109097810 */ /* 0x012fd60007ffe0ff */
[----:B------:R-:W-:Y:S05]  /*4d70*/  @P0 BRA `(.L_x_107) ;  /* 0xffffffb400800947 */ /* 0x000fea000383ffff */
.L_x_54:
[C---:B------:R-:W-:Y:S01]  /*4d80*/  ISETP.NE.AND P0, PT, R6.reuse, R12, PT ;  /* 0x0000000c0600720c */ /* 0x040fe20003f05270 */
[----:B------:R-:W-:-:S12]  /*4d90*/  VIADD R6, R6, 0x1 ;  /* 0x0000000106067836 */ /* 0x000fd80000000000 */
[----:B------:R-:W-:Y:S05]  /*4da0*/  @P0 BRA `(.L_x_108) ;  /* 0xffffffb400680947 */ /* 0x000fea000383ffff */
[----:B------:R-:W-:Y:S05]  /*4db0*/  EXIT ;  /* 0x000000000000794d */ /* 0x000fea0003800000 */
        .weak           $__internal_0_$__cuda_sm20_div_u16
        .type           $__internal_0_$__cuda_sm20_div_u16,@function
        .size           $__internal_0_$__cuda_sm20_div_u16,(.L_x_113 - $__internal_0_$__cuda_sm20_div_u16)
$__internal_0_$__cuda_sm20_div_u16:
[----:B------:R-:W0:Y:S01]  /*4dc0*/  I2F.U16 R0, UR4 ;  /* 0x0000000400007d06 */ /* 0x000e220008101000 */
[----:B------:R-:W-:Y:S01]  /*4dd0*/  IMAD.MOV.U32 R2, RZ, RZ, 0x4b800000 ;  /* 0x4b800000ff027424 */ /* 0x000fe200078e00ff */
[C---:B0-----:R-:W-:Y:S02]  /*4de0*/  FSETP.GEU.AND P1, PT, |R0|.reuse, 1.175494350822287508e-38, PT ;  /* 0x008000000000780b */ /* 0x041fe40003f2e200 */
[----:B------:R-:W-:Y:S02]  /*4df0*/  FSETP.GT.AND P0, PT, |R0|, 8.50705917302346158658e+37, PT ;  /* 0x7e8000000000780b */ /* 0x000fe40003f04200 */
[----:B------:R-:W-:-:S04]  /*4e00*/  FSEL R2, R2, 1, !P1 ;  /* 0x3f80000002027808 */ /* 0x000fc80004800000 */
[----:B------:R-:W-:Y:S01]  /*4e10*/  FSEL R3, R2, 0.25, !P0 ;  /* 0x3e80000002037808 */ /* 0x000fe20004000000 */
[----:B------:R-:W-:Y:S01]  /*4e20*/  IMAD.MOV.U32 R2, RZ, RZ, R9 ;  /* 0x000000ffff027224 */ /* 0x000fe200078e0009 */
[----:B------:R-:W-:-:S03]  /*4e30*/  ISETP.NE.U32.AND P0, PT, RZ, UR4, PT ;  /* 0x00000004ff007c0c */ /* 0x000fc6000bf05070 */
[----:B------:R-:W-:-:S04]  /*4e40*/  FMUL R5, R0, R3 ;  /* 0x0000000300057220 */ /* 0x000fc80000400000 */
[----:B------:R-:W0:Y:S02]  /*4e50*/  MUFU.RCP R0, R5 ;  /* 0x0000000500007308 */ /* 0x000e240000001000 */
[----:B0-----:R-:W-:Y:S01]  /*4e60*/  FMUL R3, R3, R0 ;  /* 0x0000000003037220 */ /* 0x001fe20000400000 */
[----:B------:R-:W-:-:S03]  /*4e70*/  I2FP.F32.U32.RZ R0, 0x420 ;  /* 0x0000042000007845 */ /* 0x000fc6000020d000 */
[----:B------:R-:W-:-:S04]  /*4e80*/  VIADD R3, R3, 0x2 ;  /* 0x0000000203037836 */ /* 0x000fc80000000000 */
[----:B------:R-:W-:Y:S01]  /*4e90*/  FMUL.RZ R0, R0, R3 ;  /* 0x0000000300007220 */ /* 0x000fe2000040c000 */
[----:B------:R-:W-:-:S05]  /*4ea0*/  IMAD.MOV.U32 R3, RZ, RZ, 0x0 ;  /* 0x00000000ff037424 */ /* 0x000fca00078e00ff */
[----:B------:R-:W0:Y:S02]  /*4eb0*/  F2I.U32.TRUNC.NTZ R0, R0 ;  /* 0x0000000000007305 */ /* 0x000e24000020f000 */
[----:B0-----:R-:W-:Y:S02]  /*4ec0*/  LOP3.LUT R8, R0, 0xffff, RZ, 0xc0, !PT ;  /* 0x0000ffff00087812 */ /* 0x001fe400078ec0ff */
[----:B------:R-:W-:Y:S01]  /*4ed0*/  @!P0 MOV R8, 0xffffffff ;  /* 0xffffffff00088802 */ /* 0x000fe20000000f00 */
[----:B------:R-:W-:Y:S06]  /*4ee0*/  RET.REL.NODEC R2 `(_Z17parallel_trackingPhS_PiP7VecContP7IndContS4_S0_) ;  /* 0xffffffb002447950 */ /* 0x000fec0003c3ffff */
.L_x_109:
        /* <DEDUP_REMOVED lines=9> */
.L_x_113:


//--------------------- .text._Z17preprocessing_gpuPhS_ --------------------------
	.section	.text._Z17preprocessing_gpuPhS_,"ax",@progbits
	.align	128
        .global         _Z17preprocessing_gpuPhS_
        .type           _Z17preprocessing_gpuPhS_,@function
        .size           _Z17preprocessing_gpuPhS_,(.L_x_119 - _Z17preprocessing_gpuPhS_)
        .other          _Z17preprocessing_gpuPhS_,@"STO_CUDA_ENTRY STV_DEFAULT"
_Z17preprocessing_gpuPhS_:
.text._Z17preprocessing_gpuPhS_:
[----:B------:R-:W-:Y:S01]  /*0000*/  LDC R1, c[0x0][0x37c] ;  /* 0x0000df00ff017b82 */ /* 0x000fe20000000800 */
[----:B------:R-:W0:Y:S07]  /*0010*/  S2R R18, SR_TID.Y ;  /* 0x0000000000127919 */ /* 0x000e2e0000002200 */
[----:B------:R-:W1:Y:S01]  /*0020*/  LDC R14, c[0x0][0x360] ;  /* 0x0000d800ff0e7b82 */ /* 0x000e620000000800 */
[----:B------:R-:W-:Y:S01]  /*0030*/  BSSY.RECONVERGENT B0, `(.L_x_110) ;  /* 0x0000038000007945 */ /* 0x000fe20003800200 */
[----:B------:R-:W2:Y:S06]  /*0040*/  S2R R7, SR_TID.X ;  /* 0x0000000000077919 */ /* 0x000eac0000002100 */
[----:B------:R-:W3:Y:S08]  /*0050*/  S2UR UR4, SR_CTAID.Y ;  /* 0x00000000000479c3 */ /* 0x000ef00000002600 */
[----:B------:R-:W3:Y:S08]  /*0060*/  LDC R15, c[0x0][0x364] ;  /* 0x0000d900ff0f7b82 */ /* 0x000ef00000000800 */
[----:B------:R-:W4:Y:S01]  /*0070*/  S2UR UR6, SR_CTAID.X ;  /* 0x00000000000679c3 */ /* 0x000f220000002500 */
[----:B-1----:R-:W-:-:S04]  /*0080*/  VIADD R8, R14, 0x2 ;  /* 0x000000020e087836 */ /* 0x002fc80000000000 */
[----:B0-----:R-:W-:-:S03]  /*0090*/  IMAD R9, R8, R18, R8 ;  /* 0x0000001208097224 */ /* 0x001fc600078e0208 */
[----:B------:R-:W0:Y:S01]  /*00a0*/  S2UR UR5, SR_CgaCtaId ;  /* 0x00000000000579c3 */ /* 0x000e220000008800 */
[----:B--2---:R-:W-:Y:S02]  /*00b0*/  IMAD R6, R8, R18, R7 ;  /* 0x0000001208067224 */ /* 0x004fe400078e0207 */
[----:B---3--:R-:W-:Y:S01]  /*00c0*/  IMAD R0, R15, UR4, R18 ;  /* 0x000000040f007c24 */ /* 0x008fe2000f8e0212 */
[----:B------:R-:W-:-:S03]  /*00d0*/  UMOV UR4, 0x400 ;  /* 0x0000040000047882 */ /* 0x000fc60000000000 */
[C---:B------:R-:W-:Y:S01]  /*00e0*/  IMAD R4, R0.reuse, 0x4e0, RZ ;  /* 0x000004e000047824 */ /* 0x040fe200078e02ff */
[----:B------:R-:W-:Y:S01]  /*00f0*/  ISETP.GE.U32.AND P0, PT, R0, 0x403, PT ;  /* 0x000004030000780c */ /* 0x000fe20003f06070 */
[----:B----4-:R-:W-:Y:S01]  /*0100*/  IMAD R5, R14, UR6, R7 ;  /* 0x000000060e057c24 */ /* 0x010fe2000f8e0207 */
[----:B------:R-:W1:Y:S03]  /*0110*/  LDCU.64 UR6, c[0x0][0x358] ;  /* 0x00006b00ff0677ac */ /* 0x000e660008000a00 */
[C---:B------:R-:W-:Y:S01]  /*0120*/  IMAD.IADD R16, R5.reuse, 0x1, R4 ;  /* 0x0000000105107824 */ /* 0x040fe200078e0204 */
[----:B------:R-:W-:Y:S01]  /*0130*/  ISETP.LT.AND P0, PT, R5, 0x4cf, !P0 ;  /* 0x000004cf0500780c */ /* 0x000fe20004701270 */
[----:B0-----:R-:W-:-:S06]  /*0140*/  ULEA UR4, UR5, UR4, 0x18 ;  /* 0x0000000405047291 */ /* 0x001fcc000f8ec0ff */
[----:B------:R-:W-:-:S05]  /*0150*/  IADD3 R0, PT, PT, R9, UR4, R7 ;  /* 0x0000000409007c10 */ /* 0x000fca000fffe007 */
[----:B------:R-:W-:Y:S01]  /*0160*/  IMAD.IADD R10, R8, 0x1, R0 ;  /* 0x00000001080a7824 */ /* 0x000fe200078e0200 */
[----:B-1----:R-:W-:Y:S06]  /*0170*/  @!P0 BRA `(.L_x_111) ;  /* 0x00000000008c8947 */ /* 0x002fec0003800000 */
[----:B------:R-:W0:Y:S01]  /*0180*/  LDCU.64 UR8, c[0x0][0x380] ;  /* 0x00007000ff0877ac */ /* 0x000e220008000a00 */
[----:B------:R-:W-:Y:S01]  /*0190*/  ISETP.NE.AND P6, PT, R7, RZ, PT ;  /* 0x000000ff0700720c */ /* 0x000fe20003fc5270 */
[----:B------:R-:W-:-:S05]  /*01a0*/  VIADD R14, R14, 0xffffffff ;  /* 0xffffffff0e0e7836 */ /* 0x000fca0000000000 */
[----:B------:R-:W-:Y:S02]  /*01b0*/  ISETP.NE.AND P1, PT, R7, R14, PT ;  /* 0x0000000e0700720c */ /* 0x000fe40003f25270 */
[----:B0-----:R-:W-:-:S04]  /*01c0*/  IADD3 R2, P2, PT, R16, UR8, RZ ;  /* 0x0000000810027c10 */ /* 0x001fc8000ff5e0ff */
[----:B------:R-:W-:-:S05]  /*01d0*/  LEA.HI.X.SX32 R3, R16, UR9, 0x1, P2 ;  /* 0x0000000910037c11 */ /* 0x000fca00090f0eff */
[----:B------:R-:W2:Y:S04]  /*01e0*/  LDG.E.U8 R11, desc[UR6][R2.64+0x4e1] ;  /* 0x0004e106020b7981 */ /* 0x000ea8000c1e1100 */
[----:B------:R-:W3:Y:S04]  /*01f0*/  @!P6 LDG.E.U8 R12, desc[UR6][R2.64+0x4e0] ;  /* 0x0004e006020ce981 */ /* 0x000ee8000c1e1100 */
[----:B------:R-:W4:Y:S01]  /*0200*/  @!P1 LDG.E.U8 R13, desc[UR6][R2.64+0x4e2] ;  /* 0x0004e206020d9981 */ /* 0x000f22000c1e1100 */
[----:B------:R-:W-:Y:S01]  /*0210*/  VIADD R15, R15, 0xffffffff ;  /* 0xffffffff0f0f7836 */ /* 0x000fe20000000000 */
[----:B------:R-:W-:-:S02]  /*0220*/  IADD3 R4, P3, P4, R5, UR8, R4 ;  /* 0x0000000805047c10 */ /* 0x000fc4000fc7e004 */
[----:B------:R-:W-:Y:S02]  /*0230*/  SHF.R.S32.HI R5, RZ, 0x1f, R5 ;  /* 0x0000001fff057819 */ /* 0x000fe40000011405 */
[----:B------:R-:W-:Y:S02]  /*0240*/  ISETP.NE.AND P5, PT, R18, R15, PT ;  /* 0x0000000f1200720c */ /* 0x000fe40003fa5270 */
[----:B------:R-:W-:Y:S02]  /*0250*/  IADD3.X R5, PT, PT, R5, UR9, RZ, P3, P4 ;  /* 0x0000000905057c10 */ /* 0x000fe40009fe84ff */
[C---:B------:R-:W-:Y:S02]  /*0260*/  LOP3.LUT P4, RZ, R7.reuse, R18, RZ, 0xfc, !PT ;  /* 0x0000001207ff7212 */ /* 0x040fe4000788fcff */
[C---:B------:R-:W-:Y:S02]  /*0270*/  ISETP.NE.OR P3, PT, R7.reuse, RZ, P5 ;  /* 0x000000ff0700720c */ /* 0x040fe40002f65670 */
[----:B------:R-:W-:-:S05]  /*0280*/  ISETP.NE.OR P2, PT, R7, R14, P5 ;  /* 0x0000000e0700720c */ /* 0x000fca0002f45670 */
[----:B------:R-:W5:Y:S04]  /*0290*/  @!P5 LDG.E.U8 R15, desc[UR6][R2.64+0x9c1] ;  /* 0x0009c106020fd981 */ /* 0x000f68000c1e1100 */
[----:B------:R-:W5:Y:S04]  /*02a0*/  @!P4 LDG.E.U8 R17, desc[UR6][R2.64] ;  /* 0x000000060211c981 */ /* 0x000f68000c1e1100 */
[----:B------:R-:W5:Y:S04]  /*02b0*/  @!P2 LDG.E.U8 R19, desc[UR6][R2.64+0x9c2] ;  /* 0x0009c2060213a981 */ /* 0x000f68000c1e1100 */
[----:B--2---:R0:W-:Y:S04]  /*02c0*/  STS.U8 [R0+0x1], R11 ;  /* 0x0000010b00007388 */ /* 0x0041e80000000000 */
[----:B---3--:R1:W-:Y:S01]  /*02d0*/  @!P6 STS.U8 [R9+UR4], R12 ;  /* 0x0000000c0900e988 */ /* 0x0083e20008000004 */
[----:B------:R-:W-:-:S03]  /*02e0*/  ISETP.NE.AND P6, PT, R18, RZ, PT ;  /* 0x000000ff1200720c */ /* 0x000fc60003fc5270 */
[----:B----4-:R2:W-:Y:S01]  /*02f0*/  @!P1 STS.U8 [R0+0x2], R13 ;  /* 0x0000020d00009388 */ /* 0x0105e20000000000 */
[----:B------:R-:W-:-:S03]  /*0300*/  ISETP.NE.OR P1, PT, R18, RZ, P1 ;  /* 0x000000ff1200720c */ /* 0x000fc60000f25670 */
[----:B0-----:R-:W3:Y:S06]  /*0310*/  @!P3 LDG.E.U8 R11, desc[UR6][R2.64+0x9c0] ;  /* 0x0009c006020bb981 */ /* 0x001eec000c1e1100 */
[----:B------:R-:W4:Y:S04]  /*0320*/  @!P6 LDG.E.U8 R14, desc[UR6][R4.64+0x1] ;  /* 0x00000106040ee981 */ /* 0x000f28000c1e1100 */
[----:B-1----:R-:W2:Y:S01]  /*0330*/  @!P1 LDG.E.U8 R12, desc[UR6][R4.64+0x2] ;  /* 0x00000206040c9981 */ /* 0x002ea2000c1e1100 */
[----:B------:R-:W-:-:S03]  /*0340*/  @!P3 IADD3 R8, PT, PT, R9, UR4, R8 ;  /* 0x000000040908bc10 */ /* 0x000fc6000fffe008 */
[----:B----4-:R0:W-:Y:S04]  /*0350*/  @!P6 STS.U8 [R7+UR4+0x1], R14 ;  /* 0x0000010e0700e988 */ /* 0x0101e80008000004 */
[----:B-----5:R0:W-:Y:S04]  /*0360*/  @!P5 STS.U8 [R10+0x1], R15 ;  /* 0x0000010f0a00d388 */ /* 0x0201e80000000000 */
[----:B------:R0:W-:Y:S04]  /*0370*/  @!P4 STS.U8 [R6+UR4], R17 ;  /* 0x000000110600c988 */ /* 0x0001e80008000004 */
[----:B---3--:R0:W-:Y:S04]  /*0380*/  @!P3 STS.U8 [R8], R11 ;  /* 0x0000000b0800b388 */ /* 0x0081e80000000000 */
[----:B------:R0:W-:Y:S04]  /*0390*/  @!P2 STS.U8 [R10+0x2], R19 ;  /* 0x000002130a00a388 */ /* 0x0001e80000000000 */
[----:B--2---:R0:W-:Y:S02]  /*03a0*/  @!P1 STS.U8 [R7+UR4+0x2], R12 ;  /* 0x0000020c07009988 */ /* 0x0041e40008000004 */
.L_x_111:
[----:B------:R-:W-:Y:S05]  /*03b0*/  BSYNC.RECONVERGENT B0 ;  /* 0x0000000000007941 */ /* 0x000fea0003800200 */
.L_x_110:
[----:B------:R-:W-:Y:S06]  /*03c0*/  BAR.SYNC.DEFER_BLOCKING 0x0 ;  /* 0x0000000000007b1d */ /* 0x000fec0000010000 */
[----:B------:R-:W-:Y:S05]  /*03d0*/  @!P0 EXIT ;  /* 0x000000000000894d */ /* 0x000fea0003800000 */
[----:B0-----:R-:W0:Y:S01]  /*03e0*/  LDS.U8 R10, [R10+0x1] ;  /* 0x000001000a0a7984 */ /* 0x001e220000000000 */
[----:B------:R-:W1:Y:S03]  /*03f0*/  LDCU.64 UR8, c[0x0][0x388] ;  /* 0x00007100ff0877ac */ /* 0x000e660008000a00 */
[----:B------:R-:W2:Y:S04]  /*0400*/  LDS.U8 R2, [R0] ;  /* 0x0000000000027984 */ /* 0x000ea80000000000 */
[----:B------:R-:W3:Y:S04]  /*0410*/  LDS.U8 R3, [R0+0x2] ;  /* 0x0000020000037984 */ /* 0x000ee80000000000 */
[----:B------:R-:W4:Y:S04]  /*0420*/  LDS.U8 R6, [R6+UR4+0x1] ;  /* 0x0000010406067984 */ /* 0x000f280008000000 */
[----:B------:R-:W5:Y:S01]  /*0430*/  LDS.U8 R4, [R0+0x1] ;  /* 0x0000010000047984 */ /* 0x000f620000000000 */
[----:B0-----:R-:W-:-:S04]  /*0440*/  ISETP.NE.AND P0, PT, R10, RZ, PT ;  /* 0x000000ff0a00720c */ /* 0x001fc80003f05270 */
[----:B--2---:R-:W-:Y:S02]  /*0450*/  ISETP.EQ.OR P0, PT, R2, RZ, !P0 ;  /* 0x000000ff0200720c */ /* 0x004fe40004702670 */
[C---:B-1----:R-:W-:Y:S02]  /*0460*/  IADD3 R2, P1, PT, R16.reuse, UR8, RZ ;  /* 0x0000000810027c10 */ /* 0x042fe4000ff3e0ff */
[----:B---3--:R-:W-:Y:S02]  /*0470*/  ISETP.EQ.OR P0, PT, R3, RZ, P0 ;  /* 0x000000ff0300720c */ /* 0x008fe40000702670 */
[----:B------:R-:W-:Y:S02]  /*0480*/  LEA.HI.X.SX32 R3, R16, UR9, 0x1, P1 ;  /* 0x0000000910037c11 */ /* 0x000fe400088f0eff */
[----:B----4-:R-:W-:-:S04]  /*0490*/  ISETP.EQ.OR P0, PT, R6, RZ, P0 ;  /* 0x000000ff0600720c */ /* 0x010fc80000702670 */
[----:B-----5:R-:W-:-:S04]  /*04a0*/  ISETP.NE.AND P0, PT, R4, RZ, P0 ;  /* 0x000000ff0400720c */ /* 0x020fc80000705270 */
[----:B------:R-:W-:-:S05]  /*04b0*/  SEL R5, RZ, 0x1, !P0 ;  /* 0x00000001ff057807 */ /* 0x000fca0004000000 */
[----:B------:R-:W-:Y:S01]  /*04c0*/  STG.E.U8 desc[UR6][R2.64+0x4e1], R5 ;  /* 0x0004e10502007986 */ /* 0x000fe2000c101106 */
[----:B------:R-:W-:Y:S05]  /*04d0*/  EXIT ;  /* 0x000000000000794d */ /* 0x000fea0003800000 */
.L_x_112:
        /* <DEDUP_REMOVED lines=10> */
.L_x_119:


//--------------------- .nv.global.init           --------------------------
	.section	.nv.global.init,"aw",@progbits
.nv.global.init:
	.type		$str,@object
	.size		$str,(.L_2 - $str)
$str:
        /*0000*/ 	.byte	0x63, 0x6f, 0x6e, 0x74, 0x6f, 0x72, 0x6e, 0x6f, 0x20, 0x6e, 0x6f, 0x20, 0x63, 0x6f, 0x6e, 0x65
        /*0010*/ 	.byte	0x63, 0x74, 0x61, 0x64, 0x6f, 0x3a, 0x20, 0x20, 0x62, 0x6c, 0x6f, 0x71, 0x75, 0x65, 0x69, 0x20
        /*0020*/ 	.byte	0x25, 0x64, 0x2c, 0x20, 0x62, 0x6c, 0x6f, 0x71, 0x75, 0x65, 0x20, 0x6a, 0x20, 0x25, 0x64, 0x20
        /*0030*/ 	.byte	0x63, 0x6f, 0x6e, 0x74, 0x6f, 0x72, 0x6e, 0x6f, 0x20, 0x25, 0x64, 0x2c, 0x20, 0x70, 0x75, 0x6e
        /*0040*/ 	.byte	0x74, 0x6f, 0x20, 0x25, 0x64, 0x20, 0x25, 0x64, 0x20, 0x0a, 0x00
.L_2:


//--------------------- .nv.shared.reserved.0     --------------------------
	.section	.nv.shared.reserved.0,"aw",@nobits
	.weak		__nv_reservedSMEM_offset_0_alias
	.size		__nv_reservedSMEM_offset_0_alias, 0, 64
	.other		__nv_reservedSMEM_offset_0_alias,@"STO_CUDA_RESERVED_SHARED STV_DEFAULT"
__nv_reservedSMEM_offset_0_alias:
	.zero		0
	.zero		64


//--------------------- .nv.shared._Z17preprocessing_gpuPhS_ --------------------------
	.section	.nv.shared._Z17preprocessing_gpuPhS_,"aw",@nobits
	.sectionflags	@""
.nv.shared._Z17preprocessing_gpuPhS_:
	.zero		2180


//--------------------- .nv.constant0._Z11borde_cerosPh --------------------------
	.section	.nv.constant0._Z11borde_cerosPh,"a",@progbits
	.sectionflags	@""
	.align	4
.nv.constant0._Z11borde_cerosPh:
	.zero		904


//--------------------- .nv.constant0._Z17plot_contours_gpuP7IndContP7VecContPh --------------------------
	.section	.nv.constant0._Z17plot_contours_gpuP7IndContP7VecContPh,"a",@progbits
	.sectionflags	@""
	.align	4
.nv.constant0._Z17plot_contours_gpuP7IndContP7VecContPh:
	.zero		920


//--------------------- .nv.constant0._Z21horizontal_connectioniPiP7VecContP7IndContS_S3_S_iiS3_S_ --------------------------
	.section	.nv.constant0._Z21horizontal_connectioniPiP7VecContP7IndContS_S3_S_iiS3_S_,"a",@progbits
	.sectionflags	@""
	.align	4
.nv.constant0._Z21horizontal_connectioniPiP7VecContP7IndContS_S3_S_iiS3_S_:
	.zero		976


//--------------------- .nv.constant0._Z19vertical_connectioniPiP7VecContP7IndContS_S3_S_iiS3_S_ --------------------------
	.section	.nv.constant0._Z19vertical_connectioniPiP7VecContP7IndContS_S3_S_iiS3_S_,"a",@progbits
	.sectionflags	@""
	.align	4
.nv.constant0._Z19vertical_connectioniPiP7VecContP7IndContS_S3_S_iiS3_S_:
	.zero		976


//--------------------- .nv.constant0._Z17parallel_trackingPhS_PiP7VecContP7IndContS4_S0_ --------------------------
	.section	.nv.constant0._Z17parallel_trackingPhS_PiP7VecContP7IndContS4_S0_,"a",@progbits
	.sectionflags	@""
	.align	4
.nv.constant0._Z17parallel_trackingPhS_PiP7VecContP7IndContS4_S0_:
	.zero		952


//--------------------- .nv.constant0._Z17preprocessing_gpuPhS_ --------------------------
	.section	.nv.constant0._Z17preprocessing_gpuPhS_,"a",@progbits
	.sectionflags	@""
	.align	4
.nv.constant0._Z17preprocessing_gpuPhS_:
	.zero		912


//--------------------- SYMBOLS --------------------------

	.type		.nv.reservedSmem.offset0,@object
	.size		.nv.reservedSmem.offset0,0x4
	.type		.nv.reservedSmem.cap,@object
	.size		.nv.reservedSmem.cap,0x4
	.type		vprintf,@function
